//
// Generated by NVIDIA NVVM Compiler
//
// Compiler Build ID: CL-36424714
// Cuda compilation tools, release 13.0, V13.0.88
// Based on NVVM 20.0.0
//

.version 9.0
.target sm_100
.address_size 64

	// .globl	_Z8getRPartiiPdP7double2

.visible .entry _Z8getRPartiiPdP7double2(
	.param .u32 _Z8getRPartiiPdP7double2_param_0,
	.param .u32 _Z8getRPartiiPdP7double2_param_1,
	.param .u64 .ptr .align 1 _Z8getRPartiiPdP7double2_param_2,
	.param .u64 .ptr .align 1 _Z8getRPartiiPdP7double2_param_3
)
{
	.reg .pred 	%p<4>;
	.reg .b32 	%r<14>;
	.reg .b64 	%rd<9>;
	.reg .b64 	%fd<2>;

	ld.param.u32 	%r3, [_Z8getRPartiiPdP7double2_param_0];
	ld.param.u32 	%r4, [_Z8getRPartiiPdP7double2_param_1];
	ld.param.u64 	%rd1, [_Z8getRPartiiPdP7double2_param_2];
	ld.param.u64 	%rd2, [_Z8getRPartiiPdP7double2_param_3];
	mov.u32 	%r6, %ntid.x;
	mov.u32 	%r7, %ctaid.x;
	mov.u32 	%r8, %tid.x;
	mad.lo.s32 	%r1, %r6, %r7, %r8;
	mov.u32 	%r9, %ntid.y;
	mov.u32 	%r10, %ctaid.y;
	mov.u32 	%r11, %tid.y;
	mad.lo.s32 	%r12, %r9, %r10, %r11;
	setp.ge.s32 	%p1, %r1, %r3;
	setp.ge.s32 	%p2, %r12, %r4;
	or.pred  	%p3, %p1, %p2;
	@%p3 bra 	$L__BB0_2;
	cvta.to.global.u64 	%rd3, %rd2;
	cvta.to.global.u64 	%rd4, %rd1;
	mad.lo.s32 	%r13, %r12, %r3, %r1;
	mul.wide.s32 	%rd5, %r13, 16;
	add.s64 	%rd6, %rd3, %rd5;
	ld.global.f64 	%fd1, [%rd6];
	mul.wide.s32 	%rd7, %r13, 8;
	add.s64 	%rd8, %rd4, %rd7;
	st.global.f64 	[%rd8], %fd1;
$L__BB0_2:
	ret;

}
	// .globl	_Z8getIPartiiPdP7double2
.visible .entry _Z8getIPartiiPdP7double2(
	.param .u32 _Z8getIPartiiPdP7double2_param_0,
	.param .u32 _Z8getIPartiiPdP7double2_param_1,
	.param .u64 .ptr .align 1 _Z8getIPartiiPdP7double2_param_2,
	.param .u64 .ptr .align 1 _Z8getIPartiiPdP7double2_param_3
)
{
	.reg .pred 	%p<4>;
	.reg .b32 	%r<14>;
	.reg .b64 	%rd<9>;
	.reg .b64 	%fd<2>;

	ld.param.u32 	%r3, [_Z8getIPartiiPdP7double2_param_0];
	ld.param.u32 	%r4, [_Z8getIPartiiPdP7double2_param_1];
	ld.param.u64 	%rd1, [_Z8getIPartiiPdP7double2_param_2];
	ld.param.u64 	%rd2, [_Z8getIPartiiPdP7double2_param_3];
	mov.u32 	%r6, %ntid.x;
	mov.u32 	%r7, %ctaid.x;
	mov.u32 	%r8, %tid.x;
	mad.lo.s32 	%r1, %r6, %r7, %r8;
	mov.u32 	%r9, %ntid.y;
	mov.u32 	%r10, %ctaid.y;
	mov.u32 	%r11, %tid.y;
	mad.lo.s32 	%r12, %r9, %r10, %r11;
	setp.ge.s32 	%p1, %r1, %r3;
	setp.ge.s32 	%p2, %r12, %r4;
	or.pred  	%p3, %p1, %p2;
	@%p3 bra 	$L__BB1_2;
	cvta.to.global.u64 	%rd3, %rd2;
	cvta.to.global.u64 	%rd4, %rd1;
	mad.lo.s32 	%r13, %r12, %r3, %r1;
	mul.wide.s32 	%rd5, %r13, 16;
	add.s64 	%rd6, %rd3, %rd5;
	ld.global.f64 	%fd1, [%rd6+8];
	mul.wide.s32 	%rd7, %r13, 8;
	add.s64 	%rd8, %rd4, %rd7;
	st.global.f64 	[%rd8], %fd1;
$L__BB1_2:
	ret;

}
	// .globl	_Z6scaleCiiP7double2S0_d
.visible .entry _Z6scaleCiiP7double2S0_d(
	.param .u32 _Z6scaleCiiP7double2S0_d_param_0,
	.param .u32 _Z6scaleCiiP7double2S0_d_param_1,
	.param .u64 .ptr .align 1 _Z6scaleCiiP7double2S0_d_param_2,
	.param .u64 .ptr .align 1 _Z6scaleCiiP7double2S0_d_param_3,
	.param .f64 _Z6scaleCiiP7double2S0_d_param_4
)
{
	.reg .pred 	%p<4>;
	.reg .b32 	%r<14>;
	.reg .b64 	%rd<8>;
	.reg .b64 	%fd<6>;

	ld.param.u32 	%r3, [_Z6scaleCiiP7double2S0_d_param_0];
	ld.param.u32 	%r4, [_Z6scaleCiiP7double2S0_d_param_1];
	ld.param.u64 	%rd1, [_Z6scaleCiiP7double2S0_d_param_2];
	ld.param.u64 	%rd2, [_Z6scaleCiiP7double2S0_d_param_3];
	ld.param.f64 	%fd1, [_Z6scaleCiiP7double2S0_d_param_4];
	mov.u32 	%r6, %ntid.x;
	mov.u32 	%r7, %ctaid.x;
	mov.u32 	%r8, %tid.x;
	mad.lo.s32 	%r1, %r6, %r7, %r8;
	mov.u32 	%r9, %ntid.y;
	mov.u32 	%r10, %ctaid.y;
	mov.u32 	%r11, %tid.y;
	mad.lo.s32 	%r12, %r9, %r10, %r11;
	setp.ge.s32 	%p1, %r1, %r3;
	setp.ge.s32 	%p2, %r12, %r4;
	or.pred  	%p3, %p1, %p2;
	@%p3 bra 	$L__BB2_2;
	cvta.to.global.u64 	%rd3, %rd2;
	cvta.to.global.u64 	%rd4, %rd1;
	mad.lo.s32 	%r13, %r12, %r3, %r1;
	mul.wide.s32 	%rd5, %r13, 16;
	add.s64 	%rd6, %rd3, %rd5;
	ld.global.v2.f64 	{%fd2, %fd3}, [%rd6];
	mul.f64 	%fd4, %fd1, %fd2;
	add.s64 	%rd7, %rd4, %rd5;
	mul.f64 	%fd5, %fd1, %fd3;
	st.global.v2.f64 	[%rd7], {%fd4, %fd5};
$L__BB2_2:
	ret;

}
	// .globl	_Z4setCiiP7double2dd
.visible .entry _Z4setCiiP7double2dd(
	.param .u32 _Z4setCiiP7double2dd_param_0,
	.param .u32 _Z4setCiiP7double2dd_param_1,
	.param .u64 .ptr .align 1 _Z4setCiiP7double2dd_param_2,
	.param .f64 _Z4setCiiP7double2dd_param_3,
	.param .f64 _Z4setCiiP7double2dd_param_4
)
{
	.reg .pred 	%p<4>;
	.reg .b32 	%r<14>;
	.reg .b64 	%rd<5>;
	.reg .b64 	%fd<3>;

	ld.param.u32 	%r3, [_Z4setCiiP7double2dd_param_0];
	ld.param.u32 	%r4, [_Z4setCiiP7double2dd_param_1];
	ld.param.u64 	%rd1, [_Z4setCiiP7double2dd_param_2];
	ld.param.f64 	%fd1, [_Z4setCiiP7double2dd_param_3];
	ld.param.f64 	%fd2, [_Z4setCiiP7double2dd_param_4];
	mov.u32 	%r6, %ntid.x;
	mov.u32 	%r7, %ctaid.x;
	mov.u32 	%r8, %tid.x;
	mad.lo.s32 	%r1, %r6, %r7, %r8;
	mov.u32 	%r9, %ntid.y;
	mov.u32 	%r10, %ctaid.y;
	mov.u32 	%r11, %tid.y;
	mad.lo.s32 	%r12, %r9, %r10, %r11;
	setp.ge.s32 	%p1, %r1, %r3;
	setp.ge.s32 	%p2, %r12, %r4;
	or.pred  	%p3, %p1, %p2;
	@%p3 bra 	$L__BB3_2;
	cvta.to.global.u64 	%rd2, %rd1;
	mad.lo.s32 	%r13, %r12, %r3, %r1;
	mul.wide.s32 	%rd3, %r13, 16;
	add.s64 	%rd4, %rd2, %rd3;
	st.global.v2.f64 	[%rd4], {%fd1, %fd2};
$L__BB3_2:
	ret;

}
	// .globl	_Z5__r2ciiP7double2PKd
.visible .entry _Z5__r2ciiP7double2PKd(
	.param .u32 _Z5__r2ciiP7double2PKd_param_0,
	.param .u32 _Z5__r2ciiP7double2PKd_param_1,
	.param .u64 .ptr .align 1 _Z5__r2ciiP7double2PKd_param_2,
	.param .u64 .ptr .align 1 _Z5__r2ciiP7double2PKd_param_3
)
{
	.reg .pred 	%p<4>;
	.reg .b32 	%r<14>;
	.reg .b64 	%rd<9>;
	.reg .b64 	%fd<3>;

	ld.param.u32 	%r3, [_Z5__r2ciiP7double2PKd_param_0];
	ld.param.u32 	%r4, [_Z5__r2ciiP7double2PKd_param_1];
	ld.param.u64 	%rd1, [_Z5__r2ciiP7double2PKd_param_2];
	ld.param.u64 	%rd2, [_Z5__r2ciiP7double2PKd_param_3];
	mov.u32 	%r6, %ntid.x;
	mov.u32 	%r7, %ctaid.x;
	mov.u32 	%r8, %tid.x;
	mad.lo.s32 	%r1, %r6, %r7, %r8;
	mov.u32 	%r9, %ntid.y;
	mov.u32 	%r10, %ctaid.y;
	mov.u32 	%r11, %tid.y;
	mad.lo.s32 	%r12, %r9, %r10, %r11;
	setp.ge.s32 	%p1, %r1, %r3;
	setp.ge.s32 	%p2, %r12, %r4;
	or.pred  	%p3, %p1, %p2;
	@%p3 bra 	$L__BB4_2;
	cvta.to.global.u64 	%rd3, %rd2;
	cvta.to.global.u64 	%rd4, %rd1;
	mad.lo.s32 	%r13, %r12, %r3, %r1;
	mul.wide.s32 	%rd5, %r13, 8;
	add.s64 	%rd6, %rd3, %rd5;
	ld.global.f64 	%fd1, [%rd6];
	mul.wide.s32 	%rd7, %r13, 16;
	add.s64 	%rd8, %rd4, %rd7;
	mov.f64 	%fd2, 0d0000000000000000;
	st.global.v2.f64 	[%rd8], {%fd1, %fd2};
$L__BB4_2:
	ret;

}
	// .globl	_Z7Fi_2D_xILj2EEviiPK7double2PKiS4_iPS0_S2_
.visible .entry _Z7Fi_2D_xILj2EEviiPK7double2PKiS4_iPS0_S2_(
	.param .u32 _Z7Fi_2D_xILj2EEviiPK7double2PKiS4_iPS0_S2__param_0,
	.param .u32 _Z7Fi_2D_xILj2EEviiPK7double2PKiS4_iPS0_S2__param_1,
	.param .u64 .ptr .align 1 _Z7Fi_2D_xILj2EEviiPK7double2PKiS4_iPS0_S2__param_2,
	.param .u64 .ptr .align 1 _Z7Fi_2D_xILj2EEviiPK7double2PKiS4_iPS0_S2__param_3,
	.param .u64 .ptr .align 1 _Z7Fi_2D_xILj2EEviiPK7double2PKiS4_iPS0_S2__param_4,
	.param .u32 _Z7Fi_2D_xILj2EEviiPK7double2PKiS4_iPS0_S2__param_5,
	.param .u64 .ptr .align 1 _Z7Fi_2D_xILj2EEviiPK7double2PKiS4_iPS0_S2__param_6,
	.param .u64 .ptr .align 1 _Z7Fi_2D_xILj2EEviiPK7double2PKiS4_iPS0_S2__param_7
)
{
	.reg .pred 	%p<4>;
	.reg .b32 	%r<21>;
	.reg .b64 	%rd<22>;
	.reg .b64 	%fd<23>;

	ld.param.u32 	%r3, [_Z7Fi_2D_xILj2EEviiPK7double2PKiS4_iPS0_S2__param_0];
	ld.param.u32 	%r5, [_Z7Fi_2D_xILj2EEviiPK7double2PKiS4_iPS0_S2__param_1];
	ld.param.u64 	%rd1, [_Z7Fi_2D_xILj2EEviiPK7double2PKiS4_iPS0_S2__param_2];
	ld.param.u64 	%rd2, [_Z7Fi_2D_xILj2EEviiPK7double2PKiS4_iPS0_S2__param_3];
	ld.param.u64 	%rd3, [_Z7Fi_2D_xILj2EEviiPK7double2PKiS4_iPS0_S2__param_4];
	ld.param.u32 	%r4, [_Z7Fi_2D_xILj2EEviiPK7double2PKiS4_iPS0_S2__param_5];
	ld.param.u64 	%rd4, [_Z7Fi_2D_xILj2EEviiPK7double2PKiS4_iPS0_S2__param_6];
	ld.param.u64 	%rd5, [_Z7Fi_2D_xILj2EEviiPK7double2PKiS4_iPS0_S2__param_7];
	mov.u32 	%r7, %ntid.x;
	mov.u32 	%r8, %ctaid.x;
	mov.u32 	%r9, %tid.x;
	mad.lo.s32 	%r1, %r7, %r8, %r9;
	mov.u32 	%r10, %ntid.y;
	mov.u32 	%r11, %ctaid.y;
	mov.u32 	%r12, %tid.y;
	mad.lo.s32 	%r13, %r10, %r11, %r12;
	setp.ge.s32 	%p1, %r1, %r3;
	setp.ge.s32 	%p2, %r13, %r5;
	or.pred  	%p3, %p1, %p2;
	@%p3 bra 	$L__BB5_2;
	cvta.to.global.u64 	%rd6, %rd5;
	cvta.to.global.u64 	%rd7, %rd1;
	cvta.to.global.u64 	%rd8, %rd4;
	cvta.to.global.u64 	%rd9, %rd2;
	cvta.to.global.u64 	%rd10, %rd3;
	mul.lo.s32 	%r14, %r13, %r3;
	add.s32 	%r15, %r14, %r1;
	add.s32 	%r16, %r4, %r1;
	mul.wide.s32 	%rd11, %r16, 4;
	add.s64 	%rd12, %rd9, %rd11;
	ld.global.u32 	%r17, [%rd12];
	add.s64 	%rd13, %rd10, %rd11;
	ld.global.u32 	%r18, [%rd13];
	mul.wide.s32 	%rd14, %r15, 16;
	add.s64 	%rd15, %rd8, %rd14;
	mov.f64 	%fd1, 0d0000000000000000;
	st.global.v2.f64 	[%rd15], {%fd1, %fd1};
	mul.wide.s32 	%rd16, %r16, 16;
	add.s64 	%rd17, %rd7, %rd16;
	add.s32 	%r19, %r17, %r14;
	ld.global.v2.f64 	{%fd2, %fd3}, [%rd17];
	mul.f64 	%fd4, %fd2, 0d0000000000000000;
	mul.f64 	%fd5, %fd3, 0d0000000000000000;
	sub.f64 	%fd6, %fd4, %fd5;
	add.f64 	%fd7, %fd4, %fd5;
	st.global.v2.f64 	[%rd15], {%fd6, %fd7};
	add.s32 	%r20, %r19, %r18;
	mul.wide.s32 	%rd18, %r20, 16;
	add.s64 	%rd19, %rd6, %rd18;
	ld.global.v2.f64 	{%fd8, %fd9}, [%rd19];
	add.f64 	%fd10, %fd6, %fd8;
	add.f64 	%fd11, %fd7, %fd9;
	st.global.v2.f64 	[%rd15], {%fd10, %fd11};
	ld.global.v2.f64 	{%fd12, %fd13}, [%rd17];
	mul.f64 	%fd14, %fd10, %fd12;
	mul.f64 	%fd15, %fd11, %fd13;
	sub.f64 	%fd16, %fd14, %fd15;
	mul.f64 	%fd17, %fd10, %fd13;
	fma.rn.f64 	%fd18, %fd11, %fd12, %fd17;
	st.global.v2.f64 	[%rd15], {%fd16, %fd18};
	mul.wide.s32 	%rd20, %r19, 16;
	add.s64 	%rd21, %rd6, %rd20;
	ld.global.v2.f64 	{%fd19, %fd20}, [%rd21];
	add.f64 	%fd21, %fd16, %fd19;
	add.f64 	%fd22, %fd18, %fd20;
	st.global.v2.f64 	[%rd15], {%fd21, %fd22};
$L__BB5_2:
	ret;

}
	// .globl	_Z7Fi_2D_xILj3EEviiPK7double2PKiS4_iPS0_S2_
.visible .entry _Z7Fi_2D_xILj3EEviiPK7double2PKiS4_iPS0_S2_(
	.param .u32 _Z7Fi_2D_xILj3EEviiPK7double2PKiS4_iPS0_S2__param_0,
	.param .u32 _Z7Fi_2D_xILj3EEviiPK7double2PKiS4_iPS0_S2__param_1,
	.param .u64 .ptr .align 1 _Z7Fi_2D_xILj3EEviiPK7double2PKiS4_iPS0_S2__param_2,
	.param .u64 .ptr .align 1 _Z7Fi_2D_xILj3EEviiPK7double2PKiS4_iPS0_S2__param_3,
	.param .u64 .ptr .align 1 _Z7Fi_2D_xILj3EEviiPK7double2PKiS4_iPS0_S2__param_4,
	.param .u32 _Z7Fi_2D_xILj3EEviiPK7double2PKiS4_iPS0_S2__param_5,
	.param .u64 .ptr .align 1 _Z7Fi_2D_xILj3EEviiPK7double2PKiS4_iPS0_S2__param_6,
	.param .u64 .ptr .align 1 _Z7Fi_2D_xILj3EEviiPK7double2PKiS4_iPS0_S2__param_7
)
{
	.reg .pred 	%p<4>;
	.reg .b32 	%r<23>;
	.reg .b64 	%rd<26>;
	.reg .b64 	%fd<34>;

	ld.param.u32 	%r3, [_Z7Fi_2D_xILj3EEviiPK7double2PKiS4_iPS0_S2__param_0];
	ld.param.u32 	%r5, [_Z7Fi_2D_xILj3EEviiPK7double2PKiS4_iPS0_S2__param_1];
	ld.param.u64 	%rd3, [_Z7Fi_2D_xILj3EEviiPK7double2PKiS4_iPS0_S2__param_4];
	ld.param.u32 	%r4, [_Z7Fi_2D_xILj3EEviiPK7double2PKiS4_iPS0_S2__param_5];
	ld.param.u64 	%rd4, [_Z7Fi_2D_xILj3EEviiPK7double2PKiS4_iPS0_S2__param_6];
	ld.param.u64 	%rd5, [_Z7Fi_2D_xILj3EEviiPK7double2PKiS4_iPS0_S2__param_7];
	mov.u32 	%r7, %ntid.x;
	mov.u32 	%r8, %ctaid.x;
	mov.u32 	%r9, %tid.x;
	mad.lo.s32 	%r1, %r7, %r8, %r9;
	mov.u32 	%r10, %ntid.y;
	mov.u32 	%r11, %ctaid.y;
	mov.u32 	%r12, %tid.y;
	mad.lo.s32 	%r13, %r10, %r11, %r12;
	setp.ge.s32 	%p1, %r1, %r3;
	setp.ge.s32 	%p2, %r13, %r5;
	or.pred  	%p3, %p1, %p2;
	@%p3 bra 	$L__BB6_2;
	ld.param.u64 	%rd25, [_Z7Fi_2D_xILj3EEviiPK7double2PKiS4_iPS0_S2__param_3];
	ld.param.u64 	%rd24, [_Z7Fi_2D_xILj3EEviiPK7double2PKiS4_iPS0_S2__param_2];
	cvta.to.global.u64 	%rd6, %rd5;
	cvta.to.global.u64 	%rd7, %rd24;
	cvta.to.global.u64 	%rd8, %rd4;
	cvta.to.global.u64 	%rd9, %rd25;
	cvta.to.global.u64 	%rd10, %rd3;
	mul.lo.s32 	%r14, %r13, %r3;
	add.s32 	%r15, %r14, %r1;
	add.s32 	%r16, %r4, %r1;
	mul.wide.s32 	%rd11, %r16, 4;
	add.s64 	%rd12, %rd9, %rd11;
	ld.global.u32 	%r17, [%rd12];
	add.s64 	%rd13, %rd10, %rd11;
	ld.global.u32 	%r18, [%rd13];
	mul.wide.s32 	%rd14, %r15, 16;
	add.s64 	%rd15, %rd8, %rd14;
	mov.f64 	%fd1, 0d0000000000000000;
	st.global.v2.f64 	[%rd15], {%fd1, %fd1};
	mul.wide.s32 	%rd16, %r16, 16;
	add.s64 	%rd17, %rd7, %rd16;
	add.s32 	%r19, %r17, %r14;
	ld.global.v2.f64 	{%fd2, %fd3}, [%rd17];
	mul.f64 	%fd4, %fd2, 0d0000000000000000;
	mul.f64 	%fd5, %fd3, 0d0000000000000000;
	sub.f64 	%fd6, %fd4, %fd5;
	add.f64 	%fd7, %fd4, %fd5;
	st.global.v2.f64 	[%rd15], {%fd6, %fd7};
	shl.b32 	%r20, %r18, 1;
	add.s32 	%r21, %r19, %r20;
	mul.wide.s32 	%rd18, %r21, 16;
	add.s64 	%rd19, %rd6, %rd18;
	ld.global.v2.f64 	{%fd8, %fd9}, [%rd19];
	add.f64 	%fd10, %fd6, %fd8;
	add.f64 	%fd11, %fd7, %fd9;
	st.global.v2.f64 	[%rd15], {%fd10, %fd11};
	ld.global.v2.f64 	{%fd12, %fd13}, [%rd17];
	mul.f64 	%fd14, %fd10, %fd12;
	mul.f64 	%fd15, %fd11, %fd13;
	sub.f64 	%fd16, %fd14, %fd15;
	mul.f64 	%fd17, %fd10, %fd13;
	fma.rn.f64 	%fd18, %fd11, %fd12, %fd17;
	st.global.v2.f64 	[%rd15], {%fd16, %fd18};
	sub.s32 	%r22, %r21, %r18;
	mul.wide.s32 	%rd20, %r22, 16;
	add.s64 	%rd21, %rd6, %rd20;
	ld.global.v2.f64 	{%fd19, %fd20}, [%rd21];
	add.f64 	%fd21, %fd16, %fd19;
	add.f64 	%fd22, %fd18, %fd20;
	st.global.v2.f64 	[%rd15], {%fd21, %fd22};
	ld.global.v2.f64 	{%fd23, %fd24}, [%rd17];
	mul.f64 	%fd25, %fd21, %fd23;
	mul.f64 	%fd26, %fd22, %fd24;
	sub.f64 	%fd27, %fd25, %fd26;
	mul.f64 	%fd28, %fd21, %fd24;
	fma.rn.f64 	%fd29, %fd22, %fd23, %fd28;
	st.global.v2.f64 	[%rd15], {%fd27, %fd29};
	mul.wide.s32 	%rd22, %r19, 16;
	add.s64 	%rd23, %rd6, %rd22;
	ld.global.v2.f64 	{%fd30, %fd31}, [%rd23];
	add.f64 	%fd32, %fd27, %fd30;
	add.f64 	%fd33, %fd29, %fd31;
	st.global.v2.f64 	[%rd15], {%fd32, %fd33};
$L__BB6_2:
	ret;

}
	// .globl	_Z7Fi_2D_xILj5EEviiPK7double2PKiS4_iPS0_S2_
.visible .entry _Z7Fi_2D_xILj5EEviiPK7double2PKiS4_iPS0_S2_(
	.param .u32 _Z7Fi_2D_xILj5EEviiPK7double2PKiS4_iPS0_S2__param_0,
	.param .u32 _Z7Fi_2D_xILj5EEviiPK7double2PKiS4_iPS0_S2__param_1,
	.param .u64 .ptr .align 1 _Z7Fi_2D_xILj5EEviiPK7double2PKiS4_iPS0_S2__param_2,
	.param .u64 .ptr .align 1 _Z7Fi_2D_xILj5EEviiPK7double2PKiS4_iPS0_S2__param_3,
	.param .u64 .ptr .align 1 _Z7Fi_2D_xILj5EEviiPK7double2PKiS4_iPS0_S2__param_4,
	.param .u32 _Z7Fi_2D_xILj5EEviiPK7double2PKiS4_iPS0_S2__param_5,
	.param .u64 .ptr .align 1 _Z7Fi_2D_xILj5EEviiPK7double2PKiS4_iPS0_S2__param_6,
	.param .u64 .ptr .align 1 _Z7Fi_2D_xILj5EEviiPK7double2PKiS4_iPS0_S2__param_7
)
{
	.reg .pred 	%p<4>;
	.reg .b32 	%r<25>;
	.reg .b64 	%rd<30>;
	.reg .b64 	%fd<56>;

	ld.param.u32 	%r3, [_Z7Fi_2D_xILj5EEviiPK7double2PKiS4_iPS0_S2__param_0];
	ld.param.u32 	%r5, [_Z7Fi_2D_xILj5EEviiPK7double2PKiS4_iPS0_S2__param_1];
	ld.param.u64 	%rd3, [_Z7Fi_2D_xILj5EEviiPK7double2PKiS4_iPS0_S2__param_4];
	ld.param.u32 	%r4, [_Z7Fi_2D_xILj5EEviiPK7double2PKiS4_iPS0_S2__param_5];
	ld.param.u64 	%rd4, [_Z7Fi_2D_xILj5EEviiPK7double2PKiS4_iPS0_S2__param_6];
	ld.param.u64 	%rd5, [_Z7Fi_2D_xILj5EEviiPK7double2PKiS4_iPS0_S2__param_7];
	mov.u32 	%r7, %ntid.x;
	mov.u32 	%r8, %ctaid.x;
	mov.u32 	%r9, %tid.x;
	mad.lo.s32 	%r1, %r7, %r8, %r9;
	mov.u32 	%r10, %ntid.y;
	mov.u32 	%r11, %ctaid.y;
	mov.u32 	%r12, %tid.y;
	mad.lo.s32 	%r13, %r10, %r11, %r12;
	setp.ge.s32 	%p1, %r1, %r3;
	setp.ge.s32 	%p2, %r13, %r5;
	or.pred  	%p3, %p1, %p2;
	@%p3 bra 	$L__BB7_2;
	ld.param.u64 	%rd29, [_Z7Fi_2D_xILj5EEviiPK7double2PKiS4_iPS0_S2__param_3];
	ld.param.u64 	%rd28, [_Z7Fi_2D_xILj5EEviiPK7double2PKiS4_iPS0_S2__param_2];
	cvta.to.global.u64 	%rd6, %rd5;
	cvta.to.global.u64 	%rd7, %rd28;
	cvta.to.global.u64 	%rd8, %rd4;
	cvta.to.global.u64 	%rd9, %rd29;
	cvta.to.global.u64 	%rd10, %rd3;
	mul.lo.s32 	%r14, %r13, %r3;
	add.s32 	%r15, %r14, %r1;
	add.s32 	%r16, %r4, %r1;
	mul.wide.s32 	%rd11, %r16, 4;
	add.s64 	%rd12, %rd9, %rd11;
	ld.global.u32 	%r17, [%rd12];
	add.s64 	%rd13, %rd10, %rd11;
	ld.global.u32 	%r18, [%rd13];
	mul.wide.s32 	%rd14, %r15, 16;
	add.s64 	%rd15, %rd8, %rd14;
	mov.f64 	%fd1, 0d0000000000000000;
	st.global.v2.f64 	[%rd15], {%fd1, %fd1};
	mul.wide.s32 	%rd16, %r16, 16;
	add.s64 	%rd17, %rd7, %rd16;
	add.s32 	%r19, %r17, %r14;
	ld.global.v2.f64 	{%fd2, %fd3}, [%rd17];
	mul.f64 	%fd4, %fd2, 0d0000000000000000;
	mul.f64 	%fd5, %fd3, 0d0000000000000000;
	sub.f64 	%fd6, %fd4, %fd5;
	add.f64 	%fd7, %fd4, %fd5;
	st.global.v2.f64 	[%rd15], {%fd6, %fd7};
	shl.b32 	%r20, %r18, 2;
	add.s32 	%r21, %r19, %r20;
	mul.wide.s32 	%rd18, %r21, 16;
	add.s64 	%rd19, %rd6, %rd18;
	ld.global.v2.f64 	{%fd8, %fd9}, [%rd19];
	add.f64 	%fd10, %fd6, %fd8;
	add.f64 	%fd11, %fd7, %fd9;
	st.global.v2.f64 	[%rd15], {%fd10, %fd11};
	ld.global.v2.f64 	{%fd12, %fd13}, [%rd17];
	mul.f64 	%fd14, %fd10, %fd12;
	mul.f64 	%fd15, %fd11, %fd13;
	sub.f64 	%fd16, %fd14, %fd15;
	mul.f64 	%fd17, %fd10, %fd13;
	fma.rn.f64 	%fd18, %fd11, %fd12, %fd17;
	st.global.v2.f64 	[%rd15], {%fd16, %fd18};
	sub.s32 	%r22, %r21, %r18;
	mul.wide.s32 	%rd20, %r22, 16;
	add.s64 	%rd21, %rd6, %rd20;
	ld.global.v2.f64 	{%fd19, %fd20}, [%rd21];
	add.f64 	%fd21, %fd16, %fd19;
	add.f64 	%fd22, %fd18, %fd20;
	st.global.v2.f64 	[%rd15], {%fd21, %fd22};
	ld.global.v2.f64 	{%fd23, %fd24}, [%rd17];
	mul.f64 	%fd25, %fd21, %fd23;
	mul.f64 	%fd26, %fd22, %fd24;
	sub.f64 	%fd27, %fd25, %fd26;
	mul.f64 	%fd28, %fd21, %fd24;
	fma.rn.f64 	%fd29, %fd22, %fd23, %fd28;
	st.global.v2.f64 	[%rd15], {%fd27, %fd29};
	sub.s32 	%r23, %r22, %r18;
	mul.wide.s32 	%rd22, %r23, 16;
	add.s64 	%rd23, %rd6, %rd22;
	ld.global.v2.f64 	{%fd30, %fd31}, [%rd23];
	add.f64 	%fd32, %fd27, %fd30;
	add.f64 	%fd33, %fd29, %fd31;
	st.global.v2.f64 	[%rd15], {%fd32, %fd33};
	ld.global.v2.f64 	{%fd34, %fd35}, [%rd17];
	mul.f64 	%fd36, %fd32, %fd34;
	mul.f64 	%fd37, %fd33, %fd35;
	sub.f64 	%fd38, %fd36, %fd37;
	mul.f64 	%fd39, %fd32, %fd35;
	fma.rn.f64 	%fd40, %fd33, %fd34, %fd39;
	st.global.v2.f64 	[%rd15], {%fd38, %fd40};
	sub.s32 	%r24, %r23, %r18;
	mul.wide.s32 	%rd24, %r24, 16;
	add.s64 	%rd25, %rd6, %rd24;
	ld.global.v2.f64 	{%fd41, %fd42}, [%rd25];
	add.f64 	%fd43, %fd38, %fd41;
	add.f64 	%fd44, %fd40, %fd42;
	st.global.v2.f64 	[%rd15], {%fd43, %fd44};
	ld.global.v2.f64 	{%fd45, %fd46}, [%rd17];
	mul.f64 	%fd47, %fd43, %fd45;
	mul.f64 	%fd48, %fd44, %fd46;
	sub.f64 	%fd49, %fd47, %fd48;
	mul.f64 	%fd50, %fd43, %fd46;
	fma.rn.f64 	%fd51, %fd44, %fd45, %fd50;
	st.global.v2.f64 	[%rd15], {%fd49, %fd51};
	mul.wide.s32 	%rd26, %r19, 16;
	add.s64 	%rd27, %rd6, %rd26;
	ld.global.v2.f64 	{%fd52, %fd53}, [%rd27];
	add.f64 	%fd54, %fd49, %fd52;
	add.f64 	%fd55, %fd51, %fd53;
	st.global.v2.f64 	[%rd15], {%fd54, %fd55};
$L__BB7_2:
	ret;

}
	// .globl	_Z7Fi_2D_xILj7EEviiPK7double2PKiS4_iPS0_S2_
.visible .entry _Z7Fi_2D_xILj7EEviiPK7double2PKiS4_iPS0_S2_(
	.param .u32 _Z7Fi_2D_xILj7EEviiPK7double2PKiS4_iPS0_S2__param_0,
	.param .u32 _Z7Fi_2D_xILj7EEviiPK7double2PKiS4_iPS0_S2__param_1,
	.param .u64 .ptr .align 1 _Z7Fi_2D_xILj7EEviiPK7double2PKiS4_iPS0_S2__param_2,
	.param .u64 .ptr .align 1 _Z7Fi_2D_xILj7EEviiPK7double2PKiS4_iPS0_S2__param_3,
	.param .u64 .ptr .align 1 _Z7Fi_2D_xILj7EEviiPK7double2PKiS4_iPS0_S2__param_4,
	.param .u32 _Z7Fi_2D_xILj7EEviiPK7double2PKiS4_iPS0_S2__param_5,
	.param .u64 .ptr .align 1 _Z7Fi_2D_xILj7EEviiPK7double2PKiS4_iPS0_S2__param_6,
	.param .u64 .ptr .align 1 _Z7Fi_2D_xILj7EEviiPK7double2PKiS4_iPS0_S2__param_7
)
{
	.reg .pred 	%p<4>;
	.reg .b32 	%r<26>;
	.reg .b64 	%rd<34>;
	.reg .b64 	%fd<78>;

	ld.param.u32 	%r3, [_Z7Fi_2D_xILj7EEviiPK7double2PKiS4_iPS0_S2__param_0];
	ld.param.u32 	%r5, [_Z7Fi_2D_xILj7EEviiPK7double2PKiS4_iPS0_S2__param_1];
	ld.param.u64 	%rd3, [_Z7Fi_2D_xILj7EEviiPK7double2PKiS4_iPS0_S2__param_4];
	ld.param.u32 	%r4, [_Z7Fi_2D_xILj7EEviiPK7double2PKiS4_iPS0_S2__param_5];
	ld.param.u64 	%rd4, [_Z7Fi_2D_xILj7EEviiPK7double2PKiS4_iPS0_S2__param_6];
	ld.param.u64 	%rd5, [_Z7Fi_2D_xILj7EEviiPK7double2PKiS4_iPS0_S2__param_7];
	mov.u32 	%r7, %ntid.x;
	mov.u32 	%r8, %ctaid.x;
	mov.u32 	%r9, %tid.x;
	mad.lo.s32 	%r1, %r7, %r8, %r9;
	mov.u32 	%r10, %ntid.y;
	mov.u32 	%r11, %ctaid.y;
	mov.u32 	%r12, %tid.y;
	mad.lo.s32 	%r13, %r10, %r11, %r12;
	setp.ge.s32 	%p1, %r1, %r3;
	setp.ge.s32 	%p2, %r13, %r5;
	or.pred  	%p3, %p1, %p2;
	@%p3 bra 	$L__BB8_2;
	ld.param.u64 	%rd33, [_Z7Fi_2D_xILj7EEviiPK7double2PKiS4_iPS0_S2__param_3];
	ld.param.u64 	%rd32, [_Z7Fi_2D_xILj7EEviiPK7double2PKiS4_iPS0_S2__param_2];
	cvta.to.global.u64 	%rd6, %rd5;
	cvta.to.global.u64 	%rd7, %rd32;
	cvta.to.global.u64 	%rd8, %rd4;
	cvta.to.global.u64 	%rd9, %rd33;
	cvta.to.global.u64 	%rd10, %rd3;
	mul.lo.s32 	%r14, %r13, %r3;
	add.s32 	%r15, %r14, %r1;
	add.s32 	%r16, %r4, %r1;
	mul.wide.s32 	%rd11, %r16, 4;
	add.s64 	%rd12, %rd9, %rd11;
	ld.global.u32 	%r17, [%rd12];
	add.s64 	%rd13, %rd10, %rd11;
	ld.global.u32 	%r18, [%rd13];
	mul.wide.s32 	%rd14, %r15, 16;
	add.s64 	%rd15, %rd8, %rd14;
	mov.f64 	%fd1, 0d0000000000000000;
	st.global.v2.f64 	[%rd15], {%fd1, %fd1};
	mul.wide.s32 	%rd16, %r16, 16;
	add.s64 	%rd17, %rd7, %rd16;
	add.s32 	%r19, %r17, %r14;
	ld.global.v2.f64 	{%fd2, %fd3}, [%rd17];
	mul.f64 	%fd4, %fd2, 0d0000000000000000;
	mul.f64 	%fd5, %fd3, 0d0000000000000000;
	sub.f64 	%fd6, %fd4, %fd5;
	add.f64 	%fd7, %fd4, %fd5;
	st.global.v2.f64 	[%rd15], {%fd6, %fd7};
	mad.lo.s32 	%r20, %r18, 6, %r19;
	mul.wide.s32 	%rd18, %r20, 16;
	add.s64 	%rd19, %rd6, %rd18;
	ld.global.v2.f64 	{%fd8, %fd9}, [%rd19];
	add.f64 	%fd10, %fd6, %fd8;
	add.f64 	%fd11, %fd7, %fd9;
	st.global.v2.f64 	[%rd15], {%fd10, %fd11};
	ld.global.v2.f64 	{%fd12, %fd13}, [%rd17];
	mul.f64 	%fd14, %fd10, %fd12;
	mul.f64 	%fd15, %fd11, %fd13;
	sub.f64 	%fd16, %fd14, %fd15;
	mul.f64 	%fd17, %fd10, %fd13;
	fma.rn.f64 	%fd18, %fd11, %fd12, %fd17;
	st.global.v2.f64 	[%rd15], {%fd16, %fd18};
	sub.s32 	%r21, %r20, %r18;
	mul.wide.s32 	%rd20, %r21, 16;
	add.s64 	%rd21, %rd6, %rd20;
	ld.global.v2.f64 	{%fd19, %fd20}, [%rd21];
	add.f64 	%fd21, %fd16, %fd19;
	add.f64 	%fd22, %fd18, %fd20;
	st.global.v2.f64 	[%rd15], {%fd21, %fd22};
	ld.global.v2.f64 	{%fd23, %fd24}, [%rd17];
	mul.f64 	%fd25, %fd21, %fd23;
	mul.f64 	%fd26, %fd22, %fd24;
	sub.f64 	%fd27, %fd25, %fd26;
	mul.f64 	%fd28, %fd21, %fd24;
	fma.rn.f64 	%fd29, %fd22, %fd23, %fd28;
	st.global.v2.f64 	[%rd15], {%fd27, %fd29};
	sub.s32 	%r22, %r21, %r18;
	mul.wide.s32 	%rd22, %r22, 16;
	add.s64 	%rd23, %rd6, %rd22;
	ld.global.v2.f64 	{%fd30, %fd31}, [%rd23];
	add.f64 	%fd32, %fd27, %fd30;
	add.f64 	%fd33, %fd29, %fd31;
	st.global.v2.f64 	[%rd15], {%fd32, %fd33};
	ld.global.v2.f64 	{%fd34, %fd35}, [%rd17];
	mul.f64 	%fd36, %fd32, %fd34;
	mul.f64 	%fd37, %fd33, %fd35;
	sub.f64 	%fd38, %fd36, %fd37;
	mul.f64 	%fd39, %fd32, %fd35;
	fma.rn.f64 	%fd40, %fd33, %fd34, %fd39;
	st.global.v2.f64 	[%rd15], {%fd38, %fd40};
	sub.s32 	%r23, %r22, %r18;
	mul.wide.s32 	%rd24, %r23, 16;
	add.s64 	%rd25, %rd6, %rd24;
	ld.global.v2.f64 	{%fd41, %fd42}, [%rd25];
	add.f64 	%fd43, %fd38, %fd41;
	add.f64 	%fd44, %fd40, %fd42;
	st.global.v2.f64 	[%rd15], {%fd43, %fd44};
	ld.global.v2.f64 	{%fd45, %fd46}, [%rd17];
	mul.f64 	%fd47, %fd43, %fd45;
	mul.f64 	%fd48, %fd44, %fd46;
	sub.f64 	%fd49, %fd47, %fd48;
	mul.f64 	%fd50, %fd43, %fd46;
	fma.rn.f64 	%fd51, %fd44, %fd45, %fd50;
	st.global.v2.f64 	[%rd15], {%fd49, %fd51};
	sub.s32 	%r24, %r23, %r18;
	mul.wide.s32 	%rd26, %r24, 16;
	add.s64 	%rd27, %rd6, %rd26;
	ld.global.v2.f64 	{%fd52, %fd53}, [%rd27];
	add.f64 	%fd54, %fd49, %fd52;
	add.f64 	%fd55, %fd51, %fd53;
	st.global.v2.f64 	[%rd15], {%fd54, %fd55};
	ld.global.v2.f64 	{%fd56, %fd57}, [%rd17];
	mul.f64 	%fd58, %fd54, %fd56;
	mul.f64 	%fd59, %fd55, %fd57;
	sub.f64 	%fd60, %fd58, %fd59;
	mul.f64 	%fd61, %fd54, %fd57;
	fma.rn.f64 	%fd62, %fd55, %fd56, %fd61;
	st.global.v2.f64 	[%rd15], {%fd60, %fd62};
	sub.s32 	%r25, %r24, %r18;
	mul.wide.s32 	%rd28, %r25, 16;
	add.s64 	%rd29, %rd6, %rd28;
	ld.global.v2.f64 	{%fd63, %fd64}, [%rd29];
	add.f64 	%fd65, %fd60, %fd63;
	add.f64 	%fd66, %fd62, %fd64;
	st.global.v2.f64 	[%rd15], {%fd65, %fd66};
	ld.global.v2.f64 	{%fd67, %fd68}, [%rd17];
	mul.f64 	%fd69, %fd65, %fd67;
	mul.f64 	%fd70, %fd66, %fd68;
	sub.f64 	%fd71, %fd69, %fd70;
	mul.f64 	%fd72, %fd65, %fd68;
	fma.rn.f64 	%fd73, %fd66, %fd67, %fd72;
	st.global.v2.f64 	[%rd15], {%fd71, %fd73};
	mul.wide.s32 	%rd30, %r19, 16;
	add.s64 	%rd31, %rd6, %rd30;
	ld.global.v2.f64 	{%fd74, %fd75}, [%rd31];
	add.f64 	%fd76, %fd71, %fd74;
	add.f64 	%fd77, %fd73, %fd75;
	st.global.v2.f64 	[%rd15], {%fd76, %fd77};
$L__BB8_2:
	ret;

}
	// .globl	_Z7Fi_2D_xILj11EEviiPK7double2PKiS4_iPS0_S2_
.visible .entry _Z7Fi_2D_xILj11EEviiPK7double2PKiS4_iPS0_S2_(
	.param .u32 _Z7Fi_2D_xILj11EEviiPK7double2PKiS4_iPS0_S2__param_0,
	.param .u32 _Z7Fi_2D_xILj11EEviiPK7double2PKiS4_iPS0_S2__param_1,
	.param .u64 .ptr .align 1 _Z7Fi_2D_xILj11EEviiPK7double2PKiS4_iPS0_S2__param_2,
	.param .u64 .ptr .align 1 _Z7Fi_2D_xILj11EEviiPK7double2PKiS4_iPS0_S2__param_3,
	.param .u64 .ptr .align 1 _Z7Fi_2D_xILj11EEviiPK7double2PKiS4_iPS0_S2__param_4,
	.param .u32 _Z7Fi_2D_xILj11EEviiPK7double2PKiS4_iPS0_S2__param_5,
	.param .u64 .ptr .align 1 _Z7Fi_2D_xILj11EEviiPK7double2PKiS4_iPS0_S2__param_6,
	.param .u64 .ptr .align 1 _Z7Fi_2D_xILj11EEviiPK7double2PKiS4_iPS0_S2__param_7
)
{
	.reg .pred 	%p<4>;
	.reg .b32 	%r<30>;
	.reg .b64 	%rd<42>;
	.reg .b64 	%fd<122>;

	ld.param.u32 	%r3, [_Z7Fi_2D_xILj11EEviiPK7double2PKiS4_iPS0_S2__param_0];
	ld.param.u32 	%r5, [_Z7Fi_2D_xILj11EEviiPK7double2PKiS4_iPS0_S2__param_1];
	ld.param.u64 	%rd3, [_Z7Fi_2D_xILj11EEviiPK7double2PKiS4_iPS0_S2__param_4];
	ld.param.u32 	%r4, [_Z7Fi_2D_xILj11EEviiPK7double2PKiS4_iPS0_S2__param_5];
	ld.param.u64 	%rd4, [_Z7Fi_2D_xILj11EEviiPK7double2PKiS4_iPS0_S2__param_6];
	ld.param.u64 	%rd5, [_Z7Fi_2D_xILj11EEviiPK7double2PKiS4_iPS0_S2__param_7];
	mov.u32 	%r7, %ntid.x;
	mov.u32 	%r8, %ctaid.x;
	mov.u32 	%r9, %tid.x;
	mad.lo.s32 	%r1, %r7, %r8, %r9;
	mov.u32 	%r10, %ntid.y;
	mov.u32 	%r11, %ctaid.y;
	mov.u32 	%r12, %tid.y;
	mad.lo.s32 	%r13, %r10, %r11, %r12;
	setp.ge.s32 	%p1, %r1, %r3;
	setp.ge.s32 	%p2, %r13, %r5;
	or.pred  	%p3, %p1, %p2;
	@%p3 bra 	$L__BB9_2;
	ld.param.u64 	%rd41, [_Z7Fi_2D_xILj11EEviiPK7double2PKiS4_iPS0_S2__param_3];
	ld.param.u64 	%rd40, [_Z7Fi_2D_xILj11EEviiPK7double2PKiS4_iPS0_S2__param_2];
	cvta.to.global.u64 	%rd6, %rd5;
	cvta.to.global.u64 	%rd7, %rd40;
	cvta.to.global.u64 	%rd8, %rd4;
	cvta.to.global.u64 	%rd9, %rd41;
	cvta.to.global.u64 	%rd10, %rd3;
	mul.lo.s32 	%r14, %r13, %r3;
	add.s32 	%r15, %r14, %r1;
	add.s32 	%r16, %r4, %r1;
	mul.wide.s32 	%rd11, %r16, 4;
	add.s64 	%rd12, %rd9, %rd11;
	ld.global.u32 	%r17, [%rd12];
	add.s64 	%rd13, %rd10, %rd11;
	ld.global.u32 	%r18, [%rd13];
	mul.wide.s32 	%rd14, %r15, 16;
	add.s64 	%rd15, %rd8, %rd14;
	mov.f64 	%fd1, 0d0000000000000000;
	st.global.v2.f64 	[%rd15], {%fd1, %fd1};
	mul.wide.s32 	%rd16, %r16, 16;
	add.s64 	%rd17, %rd7, %rd16;
	add.s32 	%r19, %r17, %r14;
	ld.global.v2.f64 	{%fd2, %fd3}, [%rd17];
	mul.f64 	%fd4, %fd2, 0d0000000000000000;
	mul.f64 	%fd5, %fd3, 0d0000000000000000;
	sub.f64 	%fd6, %fd4, %fd5;
	add.f64 	%fd7, %fd4, %fd5;
	st.global.v2.f64 	[%rd15], {%fd6, %fd7};
	mad.lo.s32 	%r20, %r18, 10, %r19;
	mul.wide.s32 	%rd18, %r20, 16;
	add.s64 	%rd19, %rd6, %rd18;
	ld.global.v2.f64 	{%fd8, %fd9}, [%rd19];
	add.f64 	%fd10, %fd6, %fd8;
	add.f64 	%fd11, %fd7, %fd9;
	st.global.v2.f64 	[%rd15], {%fd10, %fd11};
	ld.global.v2.f64 	{%fd12, %fd13}, [%rd17];
	mul.f64 	%fd14, %fd10, %fd12;
	mul.f64 	%fd15, %fd11, %fd13;
	sub.f64 	%fd16, %fd14, %fd15;
	mul.f64 	%fd17, %fd10, %fd13;
	fma.rn.f64 	%fd18, %fd11, %fd12, %fd17;
	st.global.v2.f64 	[%rd15], {%fd16, %fd18};
	sub.s32 	%r21, %r20, %r18;
	mul.wide.s32 	%rd20, %r21, 16;
	add.s64 	%rd21, %rd6, %rd20;
	ld.global.v2.f64 	{%fd19, %fd20}, [%rd21];
	add.f64 	%fd21, %fd16, %fd19;
	add.f64 	%fd22, %fd18, %fd20;
	st.global.v2.f64 	[%rd15], {%fd21, %fd22};
	ld.global.v2.f64 	{%fd23, %fd24}, [%rd17];
	mul.f64 	%fd25, %fd21, %fd23;
	mul.f64 	%fd26, %fd22, %fd24;
	sub.f64 	%fd27, %fd25, %fd26;
	mul.f64 	%fd28, %fd21, %fd24;
	fma.rn.f64 	%fd29, %fd22, %fd23, %fd28;
	st.global.v2.f64 	[%rd15], {%fd27, %fd29};
	sub.s32 	%r22, %r21, %r18;
	mul.wide.s32 	%rd22, %r22, 16;
	add.s64 	%rd23, %rd6, %rd22;
	ld.global.v2.f64 	{%fd30, %fd31}, [%rd23];
	add.f64 	%fd32, %fd27, %fd30;
	add.f64 	%fd33, %fd29, %fd31;
	st.global.v2.f64 	[%rd15], {%fd32, %fd33};
	ld.global.v2.f64 	{%fd34, %fd35}, [%rd17];
	mul.f64 	%fd36, %fd32, %fd34;
	mul.f64 	%fd37, %fd33, %fd35;
	sub.f64 	%fd38, %fd36, %fd37;
	mul.f64 	%fd39, %fd32, %fd35;
	fma.rn.f64 	%fd40, %fd33, %fd34, %fd39;
	st.global.v2.f64 	[%rd15], {%fd38, %fd40};
	sub.s32 	%r23, %r22, %r18;
	mul.wide.s32 	%rd24, %r23, 16;
	add.s64 	%rd25, %rd6, %rd24;
	ld.global.v2.f64 	{%fd41, %fd42}, [%rd25];
	add.f64 	%fd43, %fd38, %fd41;
	add.f64 	%fd44, %fd40, %fd42;
	st.global.v2.f64 	[%rd15], {%fd43, %fd44};
	ld.global.v2.f64 	{%fd45, %fd46}, [%rd17];
	mul.f64 	%fd47, %fd43, %fd45;
	mul.f64 	%fd48, %fd44, %fd46;
	sub.f64 	%fd49, %fd47, %fd48;
	mul.f64 	%fd50, %fd43, %fd46;
	fma.rn.f64 	%fd51, %fd44, %fd45, %fd50;
	st.global.v2.f64 	[%rd15], {%fd49, %fd51};
	sub.s32 	%r24, %r23, %r18;
	mul.wide.s32 	%rd26, %r24, 16;
	add.s64 	%rd27, %rd6, %rd26;
	ld.global.v2.f64 	{%fd52, %fd53}, [%rd27];
	add.f64 	%fd54, %fd49, %fd52;
	add.f64 	%fd55, %fd51, %fd53;
	st.global.v2.f64 	[%rd15], {%fd54, %fd55};
	ld.global.v2.f64 	{%fd56, %fd57}, [%rd17];
	mul.f64 	%fd58, %fd54, %fd56;
	mul.f64 	%fd59, %fd55, %fd57;
	sub.f64 	%fd60, %fd58, %fd59;
	mul.f64 	%fd61, %fd54, %fd57;
	fma.rn.f64 	%fd62, %fd55, %fd56, %fd61;
	st.global.v2.f64 	[%rd15], {%fd60, %fd62};
	sub.s32 	%r25, %r24, %r18;
	mul.wide.s32 	%rd28, %r25, 16;
	add.s64 	%rd29, %rd6, %rd28;
	ld.global.v2.f64 	{%fd63, %fd64}, [%rd29];
	add.f64 	%fd65, %fd60, %fd63;
	add.f64 	%fd66, %fd62, %fd64;
	st.global.v2.f64 	[%rd15], {%fd65, %fd66};
	ld.global.v2.f64 	{%fd67, %fd68}, [%rd17];
	mul.f64 	%fd69, %fd65, %fd67;
	mul.f64 	%fd70, %fd66, %fd68;
	sub.f64 	%fd71, %fd69, %fd70;
	mul.f64 	%fd72, %fd65, %fd68;
	fma.rn.f64 	%fd73, %fd66, %fd67, %fd72;
	st.global.v2.f64 	[%rd15], {%fd71, %fd73};
	sub.s32 	%r26, %r25, %r18;
	mul.wide.s32 	%rd30, %r26, 16;
	add.s64 	%rd31, %rd6, %rd30;
	ld.global.v2.f64 	{%fd74, %fd75}, [%rd31];
	add.f64 	%fd76, %fd71, %fd74;
	add.f64 	%fd77, %fd73, %fd75;
	st.global.v2.f64 	[%rd15], {%fd76, %fd77};
	ld.global.v2.f64 	{%fd78, %fd79}, [%rd17];
	mul.f64 	%fd80, %fd76, %fd78;
	mul.f64 	%fd81, %fd77, %fd79;
	sub.f64 	%fd82, %fd80, %fd81;
	mul.f64 	%fd83, %fd76, %fd79;
	fma.rn.f64 	%fd84, %fd77, %fd78, %fd83;
	st.global.v2.f64 	[%rd15], {%fd82, %fd84};
	sub.s32 	%r27, %r26, %r18;
	mul.wide.s32 	%rd32, %r27, 16;
	add.s64 	%rd33, %rd6, %rd32;
	ld.global.v2.f64 	{%fd85, %fd86}, [%rd33];
	add.f64 	%fd87, %fd82, %fd85;
	add.f64 	%fd88, %fd84, %fd86;
	st.global.v2.f64 	[%rd15], {%fd87, %fd88};
	ld.global.v2.f64 	{%fd89, %fd90}, [%rd17];
	mul.f64 	%fd91, %fd87, %fd89;
	mul.f64 	%fd92, %fd88, %fd90;
	sub.f64 	%fd93, %fd91, %fd92;
	mul.f64 	%fd94, %fd87, %fd90;
	fma.rn.f64 	%fd95, %fd88, %fd89, %fd94;
	st.global.v2.f64 	[%rd15], {%fd93, %fd95};
	sub.s32 	%r28, %r27, %r18;
	mul.wide.s32 	%rd34, %r28, 16;
	add.s64 	%rd35, %rd6, %rd34;
	ld.global.v2.f64 	{%fd96, %fd97}, [%rd35];
	add.f64 	%fd98, %fd93, %fd96;
	add.f64 	%fd99, %fd95, %fd97;
	st.global.v2.f64 	[%rd15], {%fd98, %fd99};
	ld.global.v2.f64 	{%fd100, %fd101}, [%rd17];
	mul.f64 	%fd102, %fd98, %fd100;
	mul.f64 	%fd103, %fd99, %fd101;
	sub.f64 	%fd104, %fd102, %fd103;
	mul.f64 	%fd105, %fd98, %fd101;
	fma.rn.f64 	%fd106, %fd99, %fd100, %fd105;
	st.global.v2.f64 	[%rd15], {%fd104, %fd106};
	sub.s32 	%r29, %r28, %r18;
	mul.wide.s32 	%rd36, %r29, 16;
	add.s64 	%rd37, %rd6, %rd36;
	ld.global.v2.f64 	{%fd107, %fd108}, [%rd37];
	add.f64 	%fd109, %fd104, %fd107;
	add.f64 	%fd110, %fd106, %fd108;
	st.global.v2.f64 	[%rd15], {%fd109, %fd110};
	ld.global.v2.f64 	{%fd111, %fd112}, [%rd17];
	mul.f64 	%fd113, %fd109, %fd111;
	mul.f64 	%fd114, %fd110, %fd112;
	sub.f64 	%fd115, %fd113, %fd114;
	mul.f64 	%fd116, %fd109, %fd112;
	fma.rn.f64 	%fd117, %fd110, %fd111, %fd116;
	st.global.v2.f64 	[%rd15], {%fd115, %fd117};
	mul.wide.s32 	%rd38, %r19, 16;
	add.s64 	%rd39, %rd6, %rd38;
	ld.global.v2.f64 	{%fd118, %fd119}, [%rd39];
	add.f64 	%fd120, %fd115, %fd118;
	add.f64 	%fd121, %fd117, %fd119;
	st.global.v2.f64 	[%rd15], {%fd120, %fd121};
$L__BB9_2:
	ret;

}
	// .globl	_Z7Fi_2D_xILj13EEviiPK7double2PKiS4_iPS0_S2_
.visible .entry _Z7Fi_2D_xILj13EEviiPK7double2PKiS4_iPS0_S2_(
	.param .u32 _Z7Fi_2D_xILj13EEviiPK7double2PKiS4_iPS0_S2__param_0,
	.param .u32 _Z7Fi_2D_xILj13EEviiPK7double2PKiS4_iPS0_S2__param_1,
	.param .u64 .ptr .align 1 _Z7Fi_2D_xILj13EEviiPK7double2PKiS4_iPS0_S2__param_2,
	.param .u64 .ptr .align 1 _Z7Fi_2D_xILj13EEviiPK7double2PKiS4_iPS0_S2__param_3,
	.param .u64 .ptr .align 1 _Z7Fi_2D_xILj13EEviiPK7double2PKiS4_iPS0_S2__param_4,
	.param .u32 _Z7Fi_2D_xILj13EEviiPK7double2PKiS4_iPS0_S2__param_5,
	.param .u64 .ptr .align 1 _Z7Fi_2D_xILj13EEviiPK7double2PKiS4_iPS0_S2__param_6,
	.param .u64 .ptr .align 1 _Z7Fi_2D_xILj13EEviiPK7double2PKiS4_iPS0_S2__param_7
)
{
	.reg .pred 	%p<4>;
	.reg .b32 	%r<32>;
	.reg .b64 	%rd<46>;
	.reg .b64 	%fd<144>;

	ld.param.u32 	%r3, [_Z7Fi_2D_xILj13EEviiPK7double2PKiS4_iPS0_S2__param_0];
	ld.param.u32 	%r5, [_Z7Fi_2D_xILj13EEviiPK7double2PKiS4_iPS0_S2__param_1];
	ld.param.u64 	%rd3, [_Z7Fi_2D_xILj13EEviiPK7double2PKiS4_iPS0_S2__param_4];
	ld.param.u32 	%r4, [_Z7Fi_2D_xILj13EEviiPK7double2PKiS4_iPS0_S2__param_5];
	ld.param.u64 	%rd4, [_Z7Fi_2D_xILj13EEviiPK7double2PKiS4_iPS0_S2__param_6];
	ld.param.u64 	%rd5, [_Z7Fi_2D_xILj13EEviiPK7double2PKiS4_iPS0_S2__param_7];
	mov.u32 	%r7, %ntid.x;
	mov.u32 	%r8, %ctaid.x;
	mov.u32 	%r9, %tid.x;
	mad.lo.s32 	%r1, %r7, %r8, %r9;
	mov.u32 	%r10, %ntid.y;
	mov.u32 	%r11, %ctaid.y;
	mov.u32 	%r12, %tid.y;
	mad.lo.s32 	%r13, %r10, %r11, %r12;
	setp.ge.s32 	%p1, %r1, %r3;
	setp.ge.s32 	%p2, %r13, %r5;
	or.pred  	%p3, %p1, %p2;
	@%p3 bra 	$L__BB10_2;
	ld.param.u64 	%rd45, [_Z7Fi_2D_xILj13EEviiPK7double2PKiS4_iPS0_S2__param_3];
	ld.param.u64 	%rd44, [_Z7Fi_2D_xILj13EEviiPK7double2PKiS4_iPS0_S2__param_2];
	cvta.to.global.u64 	%rd6, %rd5;
	cvta.to.global.u64 	%rd7, %rd44;
	cvta.to.global.u64 	%rd8, %rd4;
	cvta.to.global.u64 	%rd9, %rd45;
	cvta.to.global.u64 	%rd10, %rd3;
	mul.lo.s32 	%r14, %r13, %r3;
	add.s32 	%r15, %r14, %r1;
	add.s32 	%r16, %r4, %r1;
	mul.wide.s32 	%rd11, %r16, 4;
	add.s64 	%rd12, %rd9, %rd11;
	ld.global.u32 	%r17, [%rd12];
	add.s64 	%rd13, %rd10, %rd11;
	ld.global.u32 	%r18, [%rd13];
	mul.wide.s32 	%rd14, %r15, 16;
	add.s64 	%rd15, %rd8, %rd14;
	mov.f64 	%fd1, 0d0000000000000000;
	st.global.v2.f64 	[%rd15], {%fd1, %fd1};
	mul.wide.s32 	%rd16, %r16, 16;
	add.s64 	%rd17, %rd7, %rd16;
	add.s32 	%r19, %r17, %r14;
	ld.global.v2.f64 	{%fd2, %fd3}, [%rd17];
	mul.f64 	%fd4, %fd2, 0d0000000000000000;
	mul.f64 	%fd5, %fd3, 0d0000000000000000;
	sub.f64 	%fd6, %fd4, %fd5;
	add.f64 	%fd7, %fd4, %fd5;
	st.global.v2.f64 	[%rd15], {%fd6, %fd7};
	mad.lo.s32 	%r20, %r18, 12, %r19;
	mul.wide.s32 	%rd18, %r20, 16;
	add.s64 	%rd19, %rd6, %rd18;
	ld.global.v2.f64 	{%fd8, %fd9}, [%rd19];
	add.f64 	%fd10, %fd6, %fd8;
	add.f64 	%fd11, %fd7, %fd9;
	st.global.v2.f64 	[%rd15], {%fd10, %fd11};
	ld.global.v2.f64 	{%fd12, %fd13}, [%rd17];
	mul.f64 	%fd14, %fd10, %fd12;
	mul.f64 	%fd15, %fd11, %fd13;
	sub.f64 	%fd16, %fd14, %fd15;
	mul.f64 	%fd17, %fd10, %fd13;
	fma.rn.f64 	%fd18, %fd11, %fd12, %fd17;
	st.global.v2.f64 	[%rd15], {%fd16, %fd18};
	sub.s32 	%r21, %r20, %r18;
	mul.wide.s32 	%rd20, %r21, 16;
	add.s64 	%rd21, %rd6, %rd20;
	ld.global.v2.f64 	{%fd19, %fd20}, [%rd21];
	add.f64 	%fd21, %fd16, %fd19;
	add.f64 	%fd22, %fd18, %fd20;
	st.global.v2.f64 	[%rd15], {%fd21, %fd22};
	ld.global.v2.f64 	{%fd23, %fd24}, [%rd17];
	mul.f64 	%fd25, %fd21, %fd23;
	mul.f64 	%fd26, %fd22, %fd24;
	sub.f64 	%fd27, %fd25, %fd26;
	mul.f64 	%fd28, %fd21, %fd24;
	fma.rn.f64 	%fd29, %fd22, %fd23, %fd28;
	st.global.v2.f64 	[%rd15], {%fd27, %fd29};
	sub.s32 	%r22, %r21, %r18;
	mul.wide.s32 	%rd22, %r22, 16;
	add.s64 	%rd23, %rd6, %rd22;
	ld.global.v2.f64 	{%fd30, %fd31}, [%rd23];
	add.f64 	%fd32, %fd27, %fd30;
	add.f64 	%fd33, %fd29, %fd31;
	st.global.v2.f64 	[%rd15], {%fd32, %fd33};
	ld.global.v2.f64 	{%fd34, %fd35}, [%rd17];
	mul.f64 	%fd36, %fd32, %fd34;
	mul.f64 	%fd37, %fd33, %fd35;
	sub.f64 	%fd38, %fd36, %fd37;
	mul.f64 	%fd39, %fd32, %fd35;
	fma.rn.f64 	%fd40, %fd33, %fd34, %fd39;
	st.global.v2.f64 	[%rd15], {%fd38, %fd40};
	sub.s32 	%r23, %r22, %r18;
	mul.wide.s32 	%rd24, %r23, 16;
	add.s64 	%rd25, %rd6, %rd24;
	ld.global.v2.f64 	{%fd41, %fd42}, [%rd25];
	add.f64 	%fd43, %fd38, %fd41;
	add.f64 	%fd44, %fd40, %fd42;
	st.global.v2.f64 	[%rd15], {%fd43, %fd44};
	ld.global.v2.f64 	{%fd45, %fd46}, [%rd17];
	mul.f64 	%fd47, %fd43, %fd45;
	mul.f64 	%fd48, %fd44, %fd46;
	sub.f64 	%fd49, %fd47, %fd48;
	mul.f64 	%fd50, %fd43, %fd46;
	fma.rn.f64 	%fd51, %fd44, %fd45, %fd50;
	st.global.v2.f64 	[%rd15], {%fd49, %fd51};
	sub.s32 	%r24, %r23, %r18;
	mul.wide.s32 	%rd26, %r24, 16;
	add.s64 	%rd27, %rd6, %rd26;
	ld.global.v2.f64 	{%fd52, %fd53}, [%rd27];
	add.f64 	%fd54, %fd49, %fd52;
	add.f64 	%fd55, %fd51, %fd53;
	st.global.v2.f64 	[%rd15], {%fd54, %fd55};
	ld.global.v2.f64 	{%fd56, %fd57}, [%rd17];
	mul.f64 	%fd58, %fd54, %fd56;
	mul.f64 	%fd59, %fd55, %fd57;
	sub.f64 	%fd60, %fd58, %fd59;
	mul.f64 	%fd61, %fd54, %fd57;
	fma.rn.f64 	%fd62, %fd55, %fd56, %fd61;
	st.global.v2.f64 	[%rd15], {%fd60, %fd62};
	sub.s32 	%r25, %r24, %r18;
	mul.wide.s32 	%rd28, %r25, 16;
	add.s64 	%rd29, %rd6, %rd28;
	ld.global.v2.f64 	{%fd63, %fd64}, [%rd29];
	add.f64 	%fd65, %fd60, %fd63;
	add.f64 	%fd66, %fd62, %fd64;
	st.global.v2.f64 	[%rd15], {%fd65, %fd66};
	ld.global.v2.f64 	{%fd67, %fd68}, [%rd17];
	mul.f64 	%fd69, %fd65, %fd67;
	mul.f64 	%fd70, %fd66, %fd68;
	sub.f64 	%fd71, %fd69, %fd70;
	mul.f64 	%fd72, %fd65, %fd68;
	fma.rn.f64 	%fd73, %fd66, %fd67, %fd72;
	st.global.v2.f64 	[%rd15], {%fd71, %fd73};
	sub.s32 	%r26, %r25, %r18;
	mul.wide.s32 	%rd30, %r26, 16;
	add.s64 	%rd31, %rd6, %rd30;
	ld.global.v2.f64 	{%fd74, %fd75}, [%rd31];
	add.f64 	%fd76, %fd71, %fd74;
	add.f64 	%fd77, %fd73, %fd75;
	st.global.v2.f64 	[%rd15], {%fd76, %fd77};
	ld.global.v2.f64 	{%fd78, %fd79}, [%rd17];
	mul.f64 	%fd80, %fd76, %fd78;
	mul.f64 	%fd81, %fd77, %fd79;
	sub.f64 	%fd82, %fd80, %fd81;
	mul.f64 	%fd83, %fd76, %fd79;
	fma.rn.f64 	%fd84, %fd77, %fd78, %fd83;
	st.global.v2.f64 	[%rd15], {%fd82, %fd84};
	sub.s32 	%r27, %r26, %r18;
	mul.wide.s32 	%rd32, %r27, 16;
	add.s64 	%rd33, %rd6, %rd32;
	ld.global.v2.f64 	{%fd85, %fd86}, [%rd33];
	add.f64 	%fd87, %fd82, %fd85;
	add.f64 	%fd88, %fd84, %fd86;
	st.global.v2.f64 	[%rd15], {%fd87, %fd88};
	ld.global.v2.f64 	{%fd89, %fd90}, [%rd17];
	mul.f64 	%fd91, %fd87, %fd89;
	mul.f64 	%fd92, %fd88, %fd90;
	sub.f64 	%fd93, %fd91, %fd92;
	mul.f64 	%fd94, %fd87, %fd90;
	fma.rn.f64 	%fd95, %fd88, %fd89, %fd94;
	st.global.v2.f64 	[%rd15], {%fd93, %fd95};
	sub.s32 	%r28, %r27, %r18;
	mul.wide.s32 	%rd34, %r28, 16;
	add.s64 	%rd35, %rd6, %rd34;
	ld.global.v2.f64 	{%fd96, %fd97}, [%rd35];
	add.f64 	%fd98, %fd93, %fd96;
	add.f64 	%fd99, %fd95, %fd97;
	st.global.v2.f64 	[%rd15], {%fd98, %fd99};
	ld.global.v2.f64 	{%fd100, %fd101}, [%rd17];
	mul.f64 	%fd102, %fd98, %fd100;
	mul.f64 	%fd103, %fd99, %fd101;
	sub.f64 	%fd104, %fd102, %fd103;
	mul.f64 	%fd105, %fd98, %fd101;
	fma.rn.f64 	%fd106, %fd99, %fd100, %fd105;
	st.global.v2.f64 	[%rd15], {%fd104, %fd106};
	sub.s32 	%r29, %r28, %r18;
	mul.wide.s32 	%rd36, %r29, 16;
	add.s64 	%rd37, %rd6, %rd36;
	ld.global.v2.f64 	{%fd107, %fd108}, [%rd37];
	add.f64 	%fd109, %fd104, %fd107;
	add.f64 	%fd110, %fd106, %fd108;
	st.global.v2.f64 	[%rd15], {%fd109, %fd110};
	ld.global.v2.f64 	{%fd111, %fd112}, [%rd17];
	mul.f64 	%fd113, %fd109, %fd111;
	mul.f64 	%fd114, %fd110, %fd112;
	sub.f64 	%fd115, %fd113, %fd114;
	mul.f64 	%fd116, %fd109, %fd112;
	fma.rn.f64 	%fd117, %fd110, %fd111, %fd116;
	st.global.v2.f64 	[%rd15], {%fd115, %fd117};
	sub.s32 	%r30, %r29, %r18;
	mul.wide.s32 	%rd38, %r30, 16;
	add.s64 	%rd39, %rd6, %rd38;
	ld.global.v2.f64 	{%fd118, %fd119}, [%rd39];
	add.f64 	%fd120, %fd115, %fd118;
	add.f64 	%fd121, %fd117, %fd119;
	st.global.v2.f64 	[%rd15], {%fd120, %fd121};
	ld.global.v2.f64 	{%fd122, %fd123}, [%rd17];
	mul.f64 	%fd124, %fd120, %fd122;
	mul.f64 	%fd125, %fd121, %fd123;
	sub.f64 	%fd126, %fd124, %fd125;
	mul.f64 	%fd127, %fd120, %fd123;
	fma.rn.f64 	%fd128, %fd121, %fd122, %fd127;
	st.global.v2.f64 	[%rd15], {%fd126, %fd128};
	sub.s32 	%r31, %r30, %r18;
	mul.wide.s32 	%rd40, %r31, 16;
	add.s64 	%rd41, %rd6, %rd40;
	ld.global.v2.f64 	{%fd129, %fd130}, [%rd41];
	add.f64 	%fd131, %fd126, %fd129;
	add.f64 	%fd132, %fd128, %fd130;
	st.global.v2.f64 	[%rd15], {%fd131, %fd132};
	ld.global.v2.f64 	{%fd133, %fd134}, [%rd17];
	mul.f64 	%fd135, %fd131, %fd133;
	mul.f64 	%fd136, %fd132, %fd134;
	sub.f64 	%fd137, %fd135, %fd136;
	mul.f64 	%fd138, %fd131, %fd134;
	fma.rn.f64 	%fd139, %fd132, %fd133, %fd138;
	st.global.v2.f64 	[%rd15], {%fd137, %fd139};
	mul.wide.s32 	%rd42, %r19, 16;
	add.s64 	%rd43, %rd6, %rd42;
	ld.global.v2.f64 	{%fd140, %fd141}, [%rd43];
	add.f64 	%fd142, %fd137, %fd140;
	add.f64 	%fd143, %fd139, %fd141;
	st.global.v2.f64 	[%rd15], {%fd142, %fd143};
$L__BB10_2:
	ret;

}
	// .globl	_Z7Fi_2D_xILj17EEviiPK7double2PKiS4_iPS0_S2_
.visible .entry _Z7Fi_2D_xILj17EEviiPK7double2PKiS4_iPS0_S2_(
	.param .u32 _Z7Fi_2D_xILj17EEviiPK7double2PKiS4_iPS0_S2__param_0,
	.param .u32 _Z7Fi_2D_xILj17EEviiPK7double2PKiS4_iPS0_S2__param_1,
	.param .u64 .ptr .align 1 _Z7Fi_2D_xILj17EEviiPK7double2PKiS4_iPS0_S2__param_2,
	.param .u64 .ptr .align 1 _Z7Fi_2D_xILj17EEviiPK7double2PKiS4_iPS0_S2__param_3,
	.param .u64 .ptr .align 1 _Z7Fi_2D_xILj17EEviiPK7double2PKiS4_iPS0_S2__param_4,
	.param .u32 _Z7Fi_2D_xILj17EEviiPK7double2PKiS4_iPS0_S2__param_5,
	.param .u64 .ptr .align 1 _Z7Fi_2D_xILj17EEviiPK7double2PKiS4_iPS0_S2__param_6,
	.param .u64 .ptr .align 1 _Z7Fi_2D_xILj17EEviiPK7double2PKiS4_iPS0_S2__param_7
)
{
	.reg .pred 	%p<4>;
	.reg .b32 	%r<37>;
	.reg .b64 	%rd<54>;
	.reg .b64 	%fd<188>;

	ld.param.u32 	%r3, [_Z7Fi_2D_xILj17EEviiPK7double2PKiS4_iPS0_S2__param_0];
	ld.param.u32 	%r5, [_Z7Fi_2D_xILj17EEviiPK7double2PKiS4_iPS0_S2__param_1];
	ld.param.u64 	%rd3, [_Z7Fi_2D_xILj17EEviiPK7double2PKiS4_iPS0_S2__param_4];
	ld.param.u32 	%r4, [_Z7Fi_2D_xILj17EEviiPK7double2PKiS4_iPS0_S2__param_5];
	ld.param.u64 	%rd4, [_Z7Fi_2D_xILj17EEviiPK7double2PKiS4_iPS0_S2__param_6];
	ld.param.u64 	%rd5, [_Z7Fi_2D_xILj17EEviiPK7double2PKiS4_iPS0_S2__param_7];
	mov.u32 	%r7, %ntid.x;
	mov.u32 	%r8, %ctaid.x;
	mov.u32 	%r9, %tid.x;
	mad.lo.s32 	%r1, %r7, %r8, %r9;
	mov.u32 	%r10, %ntid.y;
	mov.u32 	%r11, %ctaid.y;
	mov.u32 	%r12, %tid.y;
	mad.lo.s32 	%r13, %r10, %r11, %r12;
	setp.ge.s32 	%p1, %r1, %r3;
	setp.ge.s32 	%p2, %r13, %r5;
	or.pred  	%p3, %p1, %p2;
	@%p3 bra 	$L__BB11_2;
	ld.param.u64 	%rd53, [_Z7Fi_2D_xILj17EEviiPK7double2PKiS4_iPS0_S2__param_3];
	ld.param.u64 	%rd52, [_Z7Fi_2D_xILj17EEviiPK7double2PKiS4_iPS0_S2__param_2];
	cvta.to.global.u64 	%rd6, %rd5;
	cvta.to.global.u64 	%rd7, %rd52;
	cvta.to.global.u64 	%rd8, %rd4;
	cvta.to.global.u64 	%rd9, %rd53;
	cvta.to.global.u64 	%rd10, %rd3;
	mul.lo.s32 	%r14, %r13, %r3;
	add.s32 	%r15, %r14, %r1;
	add.s32 	%r16, %r4, %r1;
	mul.wide.s32 	%rd11, %r16, 4;
	add.s64 	%rd12, %rd9, %rd11;
	ld.global.u32 	%r17, [%rd12];
	add.s64 	%rd13, %rd10, %rd11;
	ld.global.u32 	%r18, [%rd13];
	mul.wide.s32 	%rd14, %r15, 16;
	add.s64 	%rd15, %rd8, %rd14;
	mov.f64 	%fd1, 0d0000000000000000;
	st.global.v2.f64 	[%rd15], {%fd1, %fd1};
	mul.wide.s32 	%rd16, %r16, 16;
	add.s64 	%rd17, %rd7, %rd16;
	add.s32 	%r19, %r17, %r14;
	ld.global.v2.f64 	{%fd2, %fd3}, [%rd17];
	mul.f64 	%fd4, %fd2, 0d0000000000000000;
	mul.f64 	%fd5, %fd3, 0d0000000000000000;
	sub.f64 	%fd6, %fd4, %fd5;
	add.f64 	%fd7, %fd4, %fd5;
	st.global.v2.f64 	[%rd15], {%fd6, %fd7};
	shl.b32 	%r20, %r18, 4;
	add.s32 	%r21, %r19, %r20;
	mul.wide.s32 	%rd18, %r21, 16;
	add.s64 	%rd19, %rd6, %rd18;
	ld.global.v2.f64 	{%fd8, %fd9}, [%rd19];
	add.f64 	%fd10, %fd6, %fd8;
	add.f64 	%fd11, %fd7, %fd9;
	st.global.v2.f64 	[%rd15], {%fd10, %fd11};
	ld.global.v2.f64 	{%fd12, %fd13}, [%rd17];
	mul.f64 	%fd14, %fd10, %fd12;
	mul.f64 	%fd15, %fd11, %fd13;
	sub.f64 	%fd16, %fd14, %fd15;
	mul.f64 	%fd17, %fd10, %fd13;
	fma.rn.f64 	%fd18, %fd11, %fd12, %fd17;
	st.global.v2.f64 	[%rd15], {%fd16, %fd18};
	sub.s32 	%r22, %r21, %r18;
	mul.wide.s32 	%rd20, %r22, 16;
	add.s64 	%rd21, %rd6, %rd20;
	ld.global.v2.f64 	{%fd19, %fd20}, [%rd21];
	add.f64 	%fd21, %fd16, %fd19;
	add.f64 	%fd22, %fd18, %fd20;
	st.global.v2.f64 	[%rd15], {%fd21, %fd22};
	ld.global.v2.f64 	{%fd23, %fd24}, [%rd17];
	mul.f64 	%fd25, %fd21, %fd23;
	mul.f64 	%fd26, %fd22, %fd24;
	sub.f64 	%fd27, %fd25, %fd26;
	mul.f64 	%fd28, %fd21, %fd24;
	fma.rn.f64 	%fd29, %fd22, %fd23, %fd28;
	st.global.v2.f64 	[%rd15], {%fd27, %fd29};
	sub.s32 	%r23, %r22, %r18;
	mul.wide.s32 	%rd22, %r23, 16;
	add.s64 	%rd23, %rd6, %rd22;
	ld.global.v2.f64 	{%fd30, %fd31}, [%rd23];
	add.f64 	%fd32, %fd27, %fd30;
	add.f64 	%fd33, %fd29, %fd31;
	st.global.v2.f64 	[%rd15], {%fd32, %fd33};
	ld.global.v2.f64 	{%fd34, %fd35}, [%rd17];
	mul.f64 	%fd36, %fd32, %fd34;
	mul.f64 	%fd37, %fd33, %fd35;
	sub.f64 	%fd38, %fd36, %fd37;
	mul.f64 	%fd39, %fd32, %fd35;
	fma.rn.f64 	%fd40, %fd33, %fd34, %fd39;
	st.global.v2.f64 	[%rd15], {%fd38, %fd40};
	sub.s32 	%r24, %r23, %r18;
	mul.wide.s32 	%rd24, %r24, 16;
	add.s64 	%rd25, %rd6, %rd24;
	ld.global.v2.f64 	{%fd41, %fd42}, [%rd25];
	add.f64 	%fd43, %fd38, %fd41;
	add.f64 	%fd44, %fd40, %fd42;
	st.global.v2.f64 	[%rd15], {%fd43, %fd44};
	ld.global.v2.f64 	{%fd45, %fd46}, [%rd17];
	mul.f64 	%fd47, %fd43, %fd45;
	mul.f64 	%fd48, %fd44, %fd46;
	sub.f64 	%fd49, %fd47, %fd48;
	mul.f64 	%fd50, %fd43, %fd46;
	fma.rn.f64 	%fd51, %fd44, %fd45, %fd50;
	st.global.v2.f64 	[%rd15], {%fd49, %fd51};
	sub.s32 	%r25, %r24, %r18;
	mul.wide.s32 	%rd26, %r25, 16;
	add.s64 	%rd27, %rd6, %rd26;
	ld.global.v2.f64 	{%fd52, %fd53}, [%rd27];
	add.f64 	%fd54, %fd49, %fd52;
	add.f64 	%fd55, %fd51, %fd53;
	st.global.v2.f64 	[%rd15], {%fd54, %fd55};
	ld.global.v2.f64 	{%fd56, %fd57}, [%rd17];
	mul.f64 	%fd58, %fd54, %fd56;
	mul.f64 	%fd59, %fd55, %fd57;
	sub.f64 	%fd60, %fd58, %fd59;
	mul.f64 	%fd61, %fd54, %fd57;
	fma.rn.f64 	%fd62, %fd55, %fd56, %fd61;
	st.global.v2.f64 	[%rd15], {%fd60, %fd62};
	sub.s32 	%r26, %r25, %r18;
	mul.wide.s32 	%rd28, %r26, 16;
	add.s64 	%rd29, %rd6, %rd28;
	ld.global.v2.f64 	{%fd63, %fd64}, [%rd29];
	add.f64 	%fd65, %fd60, %fd63;
	add.f64 	%fd66, %fd62, %fd64;
	st.global.v2.f64 	[%rd15], {%fd65, %fd66};
	ld.global.v2.f64 	{%fd67, %fd68}, [%rd17];
	mul.f64 	%fd69, %fd65, %fd67;
	mul.f64 	%fd70, %fd66, %fd68;
	sub.f64 	%fd71, %fd69, %fd70;
	mul.f64 	%fd72, %fd65, %fd68;
	fma.rn.f64 	%fd73, %fd66, %fd67, %fd72;
	st.global.v2.f64 	[%rd15], {%fd71, %fd73};
	sub.s32 	%r27, %r26, %r18;
	mul.wide.s32 	%rd30, %r27, 16;
	add.s64 	%rd31, %rd6, %rd30;
	ld.global.v2.f64 	{%fd74, %fd75}, [%rd31];
	add.f64 	%fd76, %fd71, %fd74;
	add.f64 	%fd77, %fd73, %fd75;
	st.global.v2.f64 	[%rd15], {%fd76, %fd77};
	ld.global.v2.f64 	{%fd78, %fd79}, [%rd17];
	mul.f64 	%fd80, %fd76, %fd78;
	mul.f64 	%fd81, %fd77, %fd79;
	sub.f64 	%fd82, %fd80, %fd81;
	mul.f64 	%fd83, %fd76, %fd79;
	fma.rn.f64 	%fd84, %fd77, %fd78, %fd83;
	st.global.v2.f64 	[%rd15], {%fd82, %fd84};
	sub.s32 	%r28, %r27, %r18;
	mul.wide.s32 	%rd32, %r28, 16;
	add.s64 	%rd33, %rd6, %rd32;
	ld.global.v2.f64 	{%fd85, %fd86}, [%rd33];
	add.f64 	%fd87, %fd82, %fd85;
	add.f64 	%fd88, %fd84, %fd86;
	st.global.v2.f64 	[%rd15], {%fd87, %fd88};
	ld.global.v2.f64 	{%fd89, %fd90}, [%rd17];
	mul.f64 	%fd91, %fd87, %fd89;
	mul.f64 	%fd92, %fd88, %fd90;
	sub.f64 	%fd93, %fd91, %fd92;
	mul.f64 	%fd94, %fd87, %fd90;
	fma.rn.f64 	%fd95, %fd88, %fd89, %fd94;
	st.global.v2.f64 	[%rd15], {%fd93, %fd95};
	sub.s32 	%r29, %r28, %r18;
	mul.wide.s32 	%rd34, %r29, 16;
	add.s64 	%rd35, %rd6, %rd34;
	ld.global.v2.f64 	{%fd96, %fd97}, [%rd35];
	add.f64 	%fd98, %fd93, %fd96;
	add.f64 	%fd99, %fd95, %fd97;
	st.global.v2.f64 	[%rd15], {%fd98, %fd99};
	ld.global.v2.f64 	{%fd100, %fd101}, [%rd17];
	mul.f64 	%fd102, %fd98, %fd100;
	mul.f64 	%fd103, %fd99, %fd101;
	sub.f64 	%fd104, %fd102, %fd103;
	mul.f64 	%fd105, %fd98, %fd101;
	fma.rn.f64 	%fd106, %fd99, %fd100, %fd105;
	st.global.v2.f64 	[%rd15], {%fd104, %fd106};
	sub.s32 	%r30, %r29, %r18;
	mul.wide.s32 	%rd36, %r30, 16;
	add.s64 	%rd37, %rd6, %rd36;
	ld.global.v2.f64 	{%fd107, %fd108}, [%rd37];
	add.f64 	%fd109, %fd104, %fd107;
	add.f64 	%fd110, %fd106, %fd108;
	st.global.v2.f64 	[%rd15], {%fd109, %fd110};
	ld.global.v2.f64 	{%fd111, %fd112}, [%rd17];
	mul.f64 	%fd113, %fd109, %fd111;
	mul.f64 	%fd114, %fd110, %fd112;
	sub.f64 	%fd115, %fd113, %fd114;
	mul.f64 	%fd116, %fd109, %fd112;
	fma.rn.f64 	%fd117, %fd110, %fd111, %fd116;
	st.global.v2.f64 	[%rd15], {%fd115, %fd117};
	sub.s32 	%r31, %r30, %r18;
	mul.wide.s32 	%rd38, %r31, 16;
	add.s64 	%rd39, %rd6, %rd38;
	ld.global.v2.f64 	{%fd118, %fd119}, [%rd39];
	add.f64 	%fd120, %fd115, %fd118;
	add.f64 	%fd121, %fd117, %fd119;
	st.global.v2.f64 	[%rd15], {%fd120, %fd121};
	ld.global.v2.f64 	{%fd122, %fd123}, [%rd17];
	mul.f64 	%fd124, %fd120, %fd122;
	mul.f64 	%fd125, %fd121, %fd123;
	sub.f64 	%fd126, %fd124, %fd125;
	mul.f64 	%fd127, %fd120, %fd123;
	fma.rn.f64 	%fd128, %fd121, %fd122, %fd127;
	st.global.v2.f64 	[%rd15], {%fd126, %fd128};
	sub.s32 	%r32, %r31, %r18;
	mul.wide.s32 	%rd40, %r32, 16;
	add.s64 	%rd41, %rd6, %rd40;
	ld.global.v2.f64 	{%fd129, %fd130}, [%rd41];
	add.f64 	%fd131, %fd126, %fd129;
	add.f64 	%fd132, %fd128, %fd130;
	st.global.v2.f64 	[%rd15], {%fd131, %fd132};
	ld.global.v2.f64 	{%fd133, %fd134}, [%rd17];
	mul.f64 	%fd135, %fd131, %fd133;
	mul.f64 	%fd136, %fd132, %fd134;
	sub.f64 	%fd137, %fd135, %fd136;
	mul.f64 	%fd138, %fd131, %fd134;
	fma.rn.f64 	%fd139, %fd132, %fd133, %fd138;
	st.global.v2.f64 	[%rd15], {%fd137, %fd139};
	sub.s32 	%r33, %r32, %r18;
	mul.wide.s32 	%rd42, %r33, 16;
	add.s64 	%rd43, %rd6, %rd42;
	ld.global.v2.f64 	{%fd140, %fd141}, [%rd43];
	add.f64 	%fd142, %fd137, %fd140;
	add.f64 	%fd143, %fd139, %fd141;
	st.global.v2.f64 	[%rd15], {%fd142, %fd143};
	ld.global.v2.f64 	{%fd144, %fd145}, [%rd17];
	mul.f64 	%fd146, %fd142, %fd144;
	mul.f64 	%fd147, %fd143, %fd145;
	sub.f64 	%fd148, %fd146, %fd147;
	mul.f64 	%fd149, %fd142, %fd145;
	fma.rn.f64 	%fd150, %fd143, %fd144, %fd149;
	st.global.v2.f64 	[%rd15], {%fd148, %fd150};
	sub.s32 	%r34, %r33, %r18;
	mul.wide.s32 	%rd44, %r34, 16;
	add.s64 	%rd45, %rd6, %rd44;
	ld.global.v2.f64 	{%fd151, %fd152}, [%rd45];
	add.f64 	%fd153, %fd148, %fd151;
	add.f64 	%fd154, %fd150, %fd152;
	st.global.v2.f64 	[%rd15], {%fd153, %fd154};
	ld.global.v2.f64 	{%fd155, %fd156}, [%rd17];
	mul.f64 	%fd157, %fd153, %fd155;
	mul.f64 	%fd158, %fd154, %fd156;
	sub.f64 	%fd159, %fd157, %fd158;
	mul.f64 	%fd160, %fd153, %fd156;
	fma.rn.f64 	%fd161, %fd154, %fd155, %fd160;
	st.global.v2.f64 	[%rd15], {%fd159, %fd161};
	sub.s32 	%r35, %r34, %r18;
	mul.wide.s32 	%rd46, %r35, 16;
	add.s64 	%rd47, %rd6, %rd46;
	ld.global.v2.f64 	{%fd162, %fd163}, [%rd47];
	add.f64 	%fd164, %fd159, %fd162;
	add.f64 	%fd165, %fd161, %fd163;
	st.global.v2.f64 	[%rd15], {%fd164, %fd165};
	ld.global.v2.f64 	{%fd166, %fd167}, [%rd17];
	mul.f64 	%fd168, %fd164, %fd166;
	mul.f64 	%fd169, %fd165, %fd167;
	sub.f64 	%fd170, %fd168, %fd169;
	mul.f64 	%fd171, %fd164, %fd167;
	fma.rn.f64 	%fd172, %fd165, %fd166, %fd171;
	st.global.v2.f64 	[%rd15], {%fd170, %fd172};
	sub.s32 	%r36, %r35, %r18;
	mul.wide.s32 	%rd48, %r36, 16;
	add.s64 	%rd49, %rd6, %rd48;
	ld.global.v2.f64 	{%fd173, %fd174}, [%rd49];
	add.f64 	%fd175, %fd170, %fd173;
	add.f64 	%fd176, %fd172, %fd174;
	st.global.v2.f64 	[%rd15], {%fd175, %fd176};
	ld.global.v2.f64 	{%fd177, %fd178}, [%rd17];
	mul.f64 	%fd179, %fd175, %fd177;
	mul.f64 	%fd180, %fd176, %fd178;
	sub.f64 	%fd181, %fd179, %fd180;
	mul.f64 	%fd182, %fd175, %fd178;
	fma.rn.f64 	%fd183, %fd176, %fd177, %fd182;
	st.global.v2.f64 	[%rd15], {%fd181, %fd183};
	mul.wide.s32 	%rd50, %r19, 16;
	add.s64 	%rd51, %rd6, %rd50;
	ld.global.v2.f64 	{%fd184, %fd185}, [%rd51];
	add.f64 	%fd186, %fd181, %fd184;
	add.f64 	%fd187, %fd183, %fd185;
	st.global.v2.f64 	[%rd15], {%fd186, %fd187};
$L__BB11_2:
	ret;

}
	// .globl	_Z7Fi_2D_yILj2EEviiPK7double2PKiS4_iPS0_S2_
.visible .entry _Z7Fi_2D_yILj2EEviiPK7double2PKiS4_iPS0_S2_(
	.param .u32 _Z7Fi_2D_yILj2EEviiPK7double2PKiS4_iPS0_S2__param_0,
	.param .u32 _Z7Fi_2D_yILj2EEviiPK7double2PKiS4_iPS0_S2__param_1,
	.param .u64 .ptr .align 1 _Z7Fi_2D_yILj2EEviiPK7double2PKiS4_iPS0_S2__param_2,
	.param .u64 .ptr .align 1 _Z7Fi_2D_yILj2EEviiPK7double2PKiS4_iPS0_S2__param_3,
	.param .u64 .ptr .align 1 _Z7Fi_2D_yILj2EEviiPK7double2PKiS4_iPS0_S2__param_4,
	.param .u32 _Z7Fi_2D_yILj2EEviiPK7double2PKiS4_iPS0_S2__param_5,
	.param .u64 .ptr .align 1 _Z7Fi_2D_yILj2EEviiPK7double2PKiS4_iPS0_S2__param_6,
	.param .u64 .ptr .align 1 _Z7Fi_2D_yILj2EEviiPK7double2PKiS4_iPS0_S2__param_7
)
{
	.reg .pred 	%p<4>;
	.reg .b32 	%r<21>;
	.reg .b64 	%rd<22>;
	.reg .b64 	%fd<23>;

	ld.param.u32 	%r3, [_Z7Fi_2D_yILj2EEviiPK7double2PKiS4_iPS0_S2__param_0];
	ld.param.u32 	%r5, [_Z7Fi_2D_yILj2EEviiPK7double2PKiS4_iPS0_S2__param_1];
	ld.param.u64 	%rd1, [_Z7Fi_2D_yILj2EEviiPK7double2PKiS4_iPS0_S2__param_2];
	ld.param.u64 	%rd2, [_Z7Fi_2D_yILj2EEviiPK7double2PKiS4_iPS0_S2__param_3];
	ld.param.u64 	%rd3, [_Z7Fi_2D_yILj2EEviiPK7double2PKiS4_iPS0_S2__param_4];
	ld.param.u32 	%r4, [_Z7Fi_2D_yILj2EEviiPK7double2PKiS4_iPS0_S2__param_5];
	ld.param.u64 	%rd4, [_Z7Fi_2D_yILj2EEviiPK7double2PKiS4_iPS0_S2__param_6];
	ld.param.u64 	%rd5, [_Z7Fi_2D_yILj2EEviiPK7double2PKiS4_iPS0_S2__param_7];
	mov.u32 	%r7, %ntid.x;
	mov.u32 	%r8, %ctaid.x;
	mov.u32 	%r9, %tid.x;
	mad.lo.s32 	%r1, %r7, %r8, %r9;
	mov.u32 	%r10, %ntid.y;
	mov.u32 	%r11, %ctaid.y;
	mov.u32 	%r12, %tid.y;
	mad.lo.s32 	%r13, %r10, %r11, %r12;
	setp.ge.s32 	%p1, %r1, %r3;
	setp.ge.s32 	%p2, %r13, %r5;
	or.pred  	%p3, %p1, %p2;
	@%p3 bra 	$L__BB12_2;
	cvta.to.global.u64 	%rd6, %rd5;
	cvta.to.global.u64 	%rd7, %rd1;
	cvta.to.global.u64 	%rd8, %rd4;
	cvta.to.global.u64 	%rd9, %rd2;
	cvta.to.global.u64 	%rd10, %rd3;
	mad.lo.s32 	%r14, %r13, %r3, %r1;
	add.s32 	%r15, %r4, %r13;
	mul.wide.s32 	%rd11, %r15, 4;
	add.s64 	%rd12, %rd9, %rd11;
	ld.global.u32 	%r16, [%rd12];
	add.s64 	%rd13, %rd10, %rd11;
	ld.global.u32 	%r17, [%rd13];
	mul.wide.s32 	%rd14, %r14, 16;
	add.s64 	%rd15, %rd8, %rd14;
	mov.f64 	%fd1, 0d0000000000000000;
	st.global.v2.f64 	[%rd15], {%fd1, %fd1};
	mul.wide.s32 	%rd16, %r15, 16;
	add.s64 	%rd17, %rd7, %rd16;
	ld.global.v2.f64 	{%fd2, %fd3}, [%rd17];
	mul.f64 	%fd4, %fd2, 0d0000000000000000;
	mul.f64 	%fd5, %fd3, 0d0000000000000000;
	sub.f64 	%fd6, %fd4, %fd5;
	add.f64 	%fd7, %fd4, %fd5;
	st.global.v2.f64 	[%rd15], {%fd6, %fd7};
	add.s32 	%r18, %r17, %r16;
	mad.lo.s32 	%r19, %r18, %r3, %r1;
	mul.wide.s32 	%rd18, %r19, 16;
	add.s64 	%rd19, %rd6, %rd18;
	ld.global.v2.f64 	{%fd8, %fd9}, [%rd19];
	add.f64 	%fd10, %fd6, %fd8;
	add.f64 	%fd11, %fd7, %fd9;
	st.global.v2.f64 	[%rd15], {%fd10, %fd11};
	ld.global.v2.f64 	{%fd12, %fd13}, [%rd17];
	mul.f64 	%fd14, %fd10, %fd12;
	mul.f64 	%fd15, %fd11, %fd13;
	sub.f64 	%fd16, %fd14, %fd15;
	mul.f64 	%fd17, %fd10, %fd13;
	fma.rn.f64 	%fd18, %fd11, %fd12, %fd17;
	st.global.v2.f64 	[%rd15], {%fd16, %fd18};
	mad.lo.s32 	%r20, %r16, %r3, %r1;
	mul.wide.s32 	%rd20, %r20, 16;
	add.s64 	%rd21, %rd6, %rd20;
	ld.global.v2.f64 	{%fd19, %fd20}, [%rd21];
	add.f64 	%fd21, %fd16, %fd19;
	add.f64 	%fd22, %fd18, %fd20;
	st.global.v2.f64 	[%rd15], {%fd21, %fd22};
$L__BB12_2:
	ret;

}
	// .globl	_Z7Fi_2D_yILj3EEviiPK7double2PKiS4_iPS0_S2_
.visible .entry _Z7Fi_2D_yILj3EEviiPK7double2PKiS4_iPS0_S2_(
	.param .u32 _Z7Fi_2D_yILj3EEviiPK7double2PKiS4_iPS0_S2__param_0,
	.param .u32 _Z7Fi_2D_yILj3EEviiPK7double2PKiS4_iPS0_S2__param_1,
	.param .u64 .ptr .align 1 _Z7Fi_2D_yILj3EEviiPK7double2PKiS4_iPS0_S2__param_2,
	.param .u64 .ptr .align 1 _Z7Fi_2D_yILj3EEviiPK7double2PKiS4_iPS0_S2__param_3,
	.param .u64 .ptr .align 1 _Z7Fi_2D_yILj3EEviiPK7double2PKiS4_iPS0_S2__param_4,
	.param .u32 _Z7Fi_2D_yILj3EEviiPK7double2PKiS4_iPS0_S2__param_5,
	.param .u64 .ptr .align 1 _Z7Fi_2D_yILj3EEviiPK7double2PKiS4_iPS0_S2__param_6,
	.param .u64 .ptr .align 1 _Z7Fi_2D_yILj3EEviiPK7double2PKiS4_iPS0_S2__param_7
)
{
	.reg .pred 	%p<4>;
	.reg .b32 	%r<24>;
	.reg .b64 	%rd<26>;
	.reg .b64 	%fd<34>;

	ld.param.u32 	%r3, [_Z7Fi_2D_yILj3EEviiPK7double2PKiS4_iPS0_S2__param_0];
	ld.param.u32 	%r5, [_Z7Fi_2D_yILj3EEviiPK7double2PKiS4_iPS0_S2__param_1];
	ld.param.u64 	%rd3, [_Z7Fi_2D_yILj3EEviiPK7double2PKiS4_iPS0_S2__param_4];
	ld.param.u32 	%r4, [_Z7Fi_2D_yILj3EEviiPK7double2PKiS4_iPS0_S2__param_5];
	ld.param.u64 	%rd4, [_Z7Fi_2D_yILj3EEviiPK7double2PKiS4_iPS0_S2__param_6];
	ld.param.u64 	%rd5, [_Z7Fi_2D_yILj3EEviiPK7double2PKiS4_iPS0_S2__param_7];
	mov.u32 	%r7, %ntid.x;
	mov.u32 	%r8, %ctaid.x;
	mov.u32 	%r9, %tid.x;
	mad.lo.s32 	%r1, %r7, %r8, %r9;
	mov.u32 	%r10, %ntid.y;
	mov.u32 	%r11, %ctaid.y;
	mov.u32 	%r12, %tid.y;
	mad.lo.s32 	%r13, %r10, %r11, %r12;
	setp.ge.s32 	%p1, %r1, %r3;
	setp.ge.s32 	%p2, %r13, %r5;
	or.pred  	%p3, %p1, %p2;
	@%p3 bra 	$L__BB13_2;
	ld.param.u64 	%rd25, [_Z7Fi_2D_yILj3EEviiPK7double2PKiS4_iPS0_S2__param_3];
	ld.param.u64 	%rd24, [_Z7Fi_2D_yILj3EEviiPK7double2PKiS4_iPS0_S2__param_2];
	cvta.to.global.u64 	%rd6, %rd5;
	cvta.to.global.u64 	%rd7, %rd24;
	cvta.to.global.u64 	%rd8, %rd4;
	cvta.to.global.u64 	%rd9, %rd25;
	cvta.to.global.u64 	%rd10, %rd3;
	mad.lo.s32 	%r14, %r13, %r3, %r1;
	add.s32 	%r15, %r4, %r13;
	mul.wide.s32 	%rd11, %r15, 4;
	add.s64 	%rd12, %rd9, %rd11;
	ld.global.u32 	%r16, [%rd12];
	add.s64 	%rd13, %rd10, %rd11;
	ld.global.u32 	%r17, [%rd13];
	mul.wide.s32 	%rd14, %r14, 16;
	add.s64 	%rd15, %rd8, %rd14;
	mov.f64 	%fd1, 0d0000000000000000;
	st.global.v2.f64 	[%rd15], {%fd1, %fd1};
	mul.wide.s32 	%rd16, %r15, 16;
	add.s64 	%rd17, %rd7, %rd16;
	ld.global.v2.f64 	{%fd2, %fd3}, [%rd17];
	mul.f64 	%fd4, %fd2, 0d0000000000000000;
	mul.f64 	%fd5, %fd3, 0d0000000000000000;
	sub.f64 	%fd6, %fd4, %fd5;
	add.f64 	%fd7, %fd4, %fd5;
	st.global.v2.f64 	[%rd15], {%fd6, %fd7};
	shl.b32 	%r18, %r17, 1;
	add.s32 	%r19, %r18, %r16;
	mad.lo.s32 	%r20, %r19, %r3, %r1;
	mul.wide.s32 	%rd18, %r20, 16;
	add.s64 	%rd19, %rd6, %rd18;
	ld.global.v2.f64 	{%fd8, %fd9}, [%rd19];
	add.f64 	%fd10, %fd6, %fd8;
	add.f64 	%fd11, %fd7, %fd9;
	st.global.v2.f64 	[%rd15], {%fd10, %fd11};
	ld.global.v2.f64 	{%fd12, %fd13}, [%rd17];
	mul.f64 	%fd14, %fd10, %fd12;
	mul.f64 	%fd15, %fd11, %fd13;
	sub.f64 	%fd16, %fd14, %fd15;
	mul.f64 	%fd17, %fd10, %fd13;
	fma.rn.f64 	%fd18, %fd11, %fd12, %fd17;
	st.global.v2.f64 	[%rd15], {%fd16, %fd18};
	sub.s32 	%r21, %r19, %r17;
	mad.lo.s32 	%r22, %r21, %r3, %r1;
	mul.wide.s32 	%rd20, %r22, 16;
	add.s64 	%rd21, %rd6, %rd20;
	ld.global.v2.f64 	{%fd19, %fd20}, [%rd21];
	add.f64 	%fd21, %fd16, %fd19;
	add.f64 	%fd22, %fd18, %fd20;
	st.global.v2.f64 	[%rd15], {%fd21, %fd22};
	ld.global.v2.f64 	{%fd23, %fd24}, [%rd17];
	mul.f64 	%fd25, %fd21, %fd23;
	mul.f64 	%fd26, %fd22, %fd24;
	sub.f64 	%fd27, %fd25, %fd26;
	mul.f64 	%fd28, %fd21, %fd24;
	fma.rn.f64 	%fd29, %fd22, %fd23, %fd28;
	st.global.v2.f64 	[%rd15], {%fd27, %fd29};
	mad.lo.s32 	%r23, %r16, %r3, %r1;
	mul.wide.s32 	%rd22, %r23, 16;
	add.s64 	%rd23, %rd6, %rd22;
	ld.global.v2.f64 	{%fd30, %fd31}, [%rd23];
	add.f64 	%fd32, %fd27, %fd30;
	add.f64 	%fd33, %fd29, %fd31;
	st.global.v2.f64 	[%rd15], {%fd32, %fd33};
$L__BB13_2:
	ret;

}
	// .globl	_Z7Fi_2D_yILj5EEviiPK7double2PKiS4_iPS0_S2_
.visible .entry _Z7Fi_2D_yILj5EEviiPK7double2PKiS4_iPS0_S2_(
	.param .u32 _Z7Fi_2D_yILj5EEviiPK7double2PKiS4_iPS0_S2__param_0,
	.param .u32 _Z7Fi_2D_yILj5EEviiPK7double2PKiS4_iPS0_S2__param_1,
	.param .u64 .ptr .align 1 _Z7Fi_2D_yILj5EEviiPK7double2PKiS4_iPS0_S2__param_2,
	.param .u64 .ptr .align 1 _Z7Fi_2D_yILj5EEviiPK7double2PKiS4_iPS0_S2__param_3,
	.param .u64 .ptr .align 1 _Z7Fi_2D_yILj5EEviiPK7double2PKiS4_iPS0_S2__param_4,
	.param .u32 _Z7Fi_2D_yILj5EEviiPK7double2PKiS4_iPS0_S2__param_5,
	.param .u64 .ptr .align 1 _Z7Fi_2D_yILj5EEviiPK7double2PKiS4_iPS0_S2__param_6,
	.param .u64 .ptr .align 1 _Z7Fi_2D_yILj5EEviiPK7double2PKiS4_iPS0_S2__param_7
)
{
	.reg .pred 	%p<4>;
	.reg .b32 	%r<28>;
	.reg .b64 	%rd<30>;
	.reg .b64 	%fd<56>;

	ld.param.u32 	%r3, [_Z7Fi_2D_yILj5EEviiPK7double2PKiS4_iPS0_S2__param_0];
	ld.param.u32 	%r5, [_Z7Fi_2D_yILj5EEviiPK7double2PKiS4_iPS0_S2__param_1];
	ld.param.u64 	%rd3, [_Z7Fi_2D_yILj5EEviiPK7double2PKiS4_iPS0_S2__param_4];
	ld.param.u32 	%r4, [_Z7Fi_2D_yILj5EEviiPK7double2PKiS4_iPS0_S2__param_5];
	ld.param.u64 	%rd4, [_Z7Fi_2D_yILj5EEviiPK7double2PKiS4_iPS0_S2__param_6];
	ld.param.u64 	%rd5, [_Z7Fi_2D_yILj5EEviiPK7double2PKiS4_iPS0_S2__param_7];
	mov.u32 	%r7, %ntid.x;
	mov.u32 	%r8, %ctaid.x;
	mov.u32 	%r9, %tid.x;
	mad.lo.s32 	%r1, %r7, %r8, %r9;
	mov.u32 	%r10, %ntid.y;
	mov.u32 	%r11, %ctaid.y;
	mov.u32 	%r12, %tid.y;
	mad.lo.s32 	%r13, %r10, %r11, %r12;
	setp.ge.s32 	%p1, %r1, %r3;
	setp.ge.s32 	%p2, %r13, %r5;
	or.pred  	%p3, %p1, %p2;
	@%p3 bra 	$L__BB14_2;
	ld.param.u64 	%rd29, [_Z7Fi_2D_yILj5EEviiPK7double2PKiS4_iPS0_S2__param_3];
	ld.param.u64 	%rd28, [_Z7Fi_2D_yILj5EEviiPK7double2PKiS4_iPS0_S2__param_2];
	cvta.to.global.u64 	%rd6, %rd5;
	cvta.to.global.u64 	%rd7, %rd28;
	cvta.to.global.u64 	%rd8, %rd4;
	cvta.to.global.u64 	%rd9, %rd29;
	cvta.to.global.u64 	%rd10, %rd3;
	mad.lo.s32 	%r14, %r13, %r3, %r1;
	add.s32 	%r15, %r4, %r13;
	mul.wide.s32 	%rd11, %r15, 4;
	add.s64 	%rd12, %rd9, %rd11;
	ld.global.u32 	%r16, [%rd12];
	add.s64 	%rd13, %rd10, %rd11;
	ld.global.u32 	%r17, [%rd13];
	mul.wide.s32 	%rd14, %r14, 16;
	add.s64 	%rd15, %rd8, %rd14;
	mov.f64 	%fd1, 0d0000000000000000;
	st.global.v2.f64 	[%rd15], {%fd1, %fd1};
	mul.wide.s32 	%rd16, %r15, 16;
	add.s64 	%rd17, %rd7, %rd16;
	ld.global.v2.f64 	{%fd2, %fd3}, [%rd17];
	mul.f64 	%fd4, %fd2, 0d0000000000000000;
	mul.f64 	%fd5, %fd3, 0d0000000000000000;
	sub.f64 	%fd6, %fd4, %fd5;
	add.f64 	%fd7, %fd4, %fd5;
	st.global.v2.f64 	[%rd15], {%fd6, %fd7};
	shl.b32 	%r18, %r17, 2;
	add.s32 	%r19, %r18, %r16;
	mad.lo.s32 	%r20, %r19, %r3, %r1;
	mul.wide.s32 	%rd18, %r20, 16;
	add.s64 	%rd19, %rd6, %rd18;
	ld.global.v2.f64 	{%fd8, %fd9}, [%rd19];
	add.f64 	%fd10, %fd6, %fd8;
	add.f64 	%fd11, %fd7, %fd9;
	st.global.v2.f64 	[%rd15], {%fd10, %fd11};
	ld.global.v2.f64 	{%fd12, %fd13}, [%rd17];
	mul.f64 	%fd14, %fd10, %fd12;
	mul.f64 	%fd15, %fd11, %fd13;
	sub.f64 	%fd16, %fd14, %fd15;
	mul.f64 	%fd17, %fd10, %fd13;
	fma.rn.f64 	%fd18, %fd11, %fd12, %fd17;
	st.global.v2.f64 	[%rd15], {%fd16, %fd18};
	sub.s32 	%r21, %r19, %r17;
	mad.lo.s32 	%r22, %r21, %r3, %r1;
	mul.wide.s32 	%rd20, %r22, 16;
	add.s64 	%rd21, %rd6, %rd20;
	ld.global.v2.f64 	{%fd19, %fd20}, [%rd21];
	add.f64 	%fd21, %fd16, %fd19;
	add.f64 	%fd22, %fd18, %fd20;
	st.global.v2.f64 	[%rd15], {%fd21, %fd22};
	ld.global.v2.f64 	{%fd23, %fd24}, [%rd17];
	mul.f64 	%fd25, %fd21, %fd23;
	mul.f64 	%fd26, %fd22, %fd24;
	sub.f64 	%fd27, %fd25, %fd26;
	mul.f64 	%fd28, %fd21, %fd24;
	fma.rn.f64 	%fd29, %fd22, %fd23, %fd28;
	st.global.v2.f64 	[%rd15], {%fd27, %fd29};
	sub.s32 	%r23, %r21, %r17;
	mad.lo.s32 	%r24, %r23, %r3, %r1;
	mul.wide.s32 	%rd22, %r24, 16;
	add.s64 	%rd23, %rd6, %rd22;
	ld.global.v2.f64 	{%fd30, %fd31}, [%rd23];
	add.f64 	%fd32, %fd27, %fd30;
	add.f64 	%fd33, %fd29, %fd31;
	st.global.v2.f64 	[%rd15], {%fd32, %fd33};
	ld.global.v2.f64 	{%fd34, %fd35}, [%rd17];
	mul.f64 	%fd36, %fd32, %fd34;
	mul.f64 	%fd37, %fd33, %fd35;
	sub.f64 	%fd38, %fd36, %fd37;
	mul.f64 	%fd39, %fd32, %fd35;
	fma.rn.f64 	%fd40, %fd33, %fd34, %fd39;
	st.global.v2.f64 	[%rd15], {%fd38, %fd40};
	sub.s32 	%r25, %r23, %r17;
	mad.lo.s32 	%r26, %r25, %r3, %r1;
	mul.wide.s32 	%rd24, %r26, 16;
	add.s64 	%rd25, %rd6, %rd24;
	ld.global.v2.f64 	{%fd41, %fd42}, [%rd25];
	add.f64 	%fd43, %fd38, %fd41;
	add.f64 	%fd44, %fd40, %fd42;
	st.global.v2.f64 	[%rd15], {%fd43, %fd44};
	ld.global.v2.f64 	{%fd45, %fd46}, [%rd17];
	mul.f64 	%fd47, %fd43, %fd45;
	mul.f64 	%fd48, %fd44, %fd46;
	sub.f64 	%fd49, %fd47, %fd48;
	mul.f64 	%fd50, %fd43, %fd46;
	fma.rn.f64 	%fd51, %fd44, %fd45, %fd50;
	st.global.v2.f64 	[%rd15], {%fd49, %fd51};
	mad.lo.s32 	%r27, %r16, %r3, %r1;
	mul.wide.s32 	%rd26, %r27, 16;
	add.s64 	%rd27, %rd6, %rd26;
	ld.global.v2.f64 	{%fd52, %fd53}, [%rd27];
	add.f64 	%fd54, %fd49, %fd52;
	add.f64 	%fd55, %fd51, %fd53;
	st.global.v2.f64 	[%rd15], {%fd54, %fd55};
$L__BB14_2:
	ret;

}
	// .globl	_Z7Fi_2D_yILj7EEviiPK7double2PKiS4_iPS0_S2_
.visible .entry _Z7Fi_2D_yILj7EEviiPK7double2PKiS4_iPS0_S2_(
	.param .u32 _Z7Fi_2D_yILj7EEviiPK7double2PKiS4_iPS0_S2__param_0,
	.param .u32 _Z7Fi_2D_yILj7EEviiPK7double2PKiS4_iPS0_S2__param_1,
	.param .u64 .ptr .align 1 _Z7Fi_2D_yILj7EEviiPK7double2PKiS4_iPS0_S2__param_2,
	.param .u64 .ptr .align 1 _Z7Fi_2D_yILj7EEviiPK7double2PKiS4_iPS0_S2__param_3,
	.param .u64 .ptr .align 1 _Z7Fi_2D_yILj7EEviiPK7double2PKiS4_iPS0_S2__param_4,
	.param .u32 _Z7Fi_2D_yILj7EEviiPK7double2PKiS4_iPS0_S2__param_5,
	.param .u64 .ptr .align 1 _Z7Fi_2D_yILj7EEviiPK7double2PKiS4_iPS0_S2__param_6,
	.param .u64 .ptr .align 1 _Z7Fi_2D_yILj7EEviiPK7double2PKiS4_iPS0_S2__param_7
)
{
	.reg .pred 	%p<4>;
	.reg .b32 	%r<31>;
	.reg .b64 	%rd<34>;
	.reg .b64 	%fd<78>;

	ld.param.u32 	%r3, [_Z7Fi_2D_yILj7EEviiPK7double2PKiS4_iPS0_S2__param_0];
	ld.param.u32 	%r5, [_Z7Fi_2D_yILj7EEviiPK7double2PKiS4_iPS0_S2__param_1];
	ld.param.u64 	%rd3, [_Z7Fi_2D_yILj7EEviiPK7double2PKiS4_iPS0_S2__param_4];
	ld.param.u32 	%r4, [_Z7Fi_2D_yILj7EEviiPK7double2PKiS4_iPS0_S2__param_5];
	ld.param.u64 	%rd4, [_Z7Fi_2D_yILj7EEviiPK7double2PKiS4_iPS0_S2__param_6];
	ld.param.u64 	%rd5, [_Z7Fi_2D_yILj7EEviiPK7double2PKiS4_iPS0_S2__param_7];
	mov.u32 	%r7, %ntid.x;
	mov.u32 	%r8, %ctaid.x;
	mov.u32 	%r9, %tid.x;
	mad.lo.s32 	%r1, %r7, %r8, %r9;
	mov.u32 	%r10, %ntid.y;
	mov.u32 	%r11, %ctaid.y;
	mov.u32 	%r12, %tid.y;
	mad.lo.s32 	%r13, %r10, %r11, %r12;
	setp.ge.s32 	%p1, %r1, %r3;
	setp.ge.s32 	%p2, %r13, %r5;
	or.pred  	%p3, %p1, %p2;
	@%p3 bra 	$L__BB15_2;
	ld.param.u64 	%rd33, [_Z7Fi_2D_yILj7EEviiPK7double2PKiS4_iPS0_S2__param_3];
	ld.param.u64 	%rd32, [_Z7Fi_2D_yILj7EEviiPK7double2PKiS4_iPS0_S2__param_2];
	cvta.to.global.u64 	%rd6, %rd5;
	cvta.to.global.u64 	%rd7, %rd32;
	cvta.to.global.u64 	%rd8, %rd4;
	cvta.to.global.u64 	%rd9, %rd33;
	cvta.to.global.u64 	%rd10, %rd3;
	mad.lo.s32 	%r14, %r13, %r3, %r1;
	add.s32 	%r15, %r4, %r13;
	mul.wide.s32 	%rd11, %r15, 4;
	add.s64 	%rd12, %rd9, %rd11;
	ld.global.u32 	%r16, [%rd12];
	add.s64 	%rd13, %rd10, %rd11;
	ld.global.u32 	%r17, [%rd13];
	mul.wide.s32 	%rd14, %r14, 16;
	add.s64 	%rd15, %rd8, %rd14;
	mov.f64 	%fd1, 0d0000000000000000;
	st.global.v2.f64 	[%rd15], {%fd1, %fd1};
	mul.wide.s32 	%rd16, %r15, 16;
	add.s64 	%rd17, %rd7, %rd16;
	ld.global.v2.f64 	{%fd2, %fd3}, [%rd17];
	mul.f64 	%fd4, %fd2, 0d0000000000000000;
	mul.f64 	%fd5, %fd3, 0d0000000000000000;
	sub.f64 	%fd6, %fd4, %fd5;
	add.f64 	%fd7, %fd4, %fd5;
	st.global.v2.f64 	[%rd15], {%fd6, %fd7};
	mad.lo.s32 	%r18, %r17, 6, %r16;
	mad.lo.s32 	%r19, %r18, %r3, %r1;
	mul.wide.s32 	%rd18, %r19, 16;
	add.s64 	%rd19, %rd6, %rd18;
	ld.global.v2.f64 	{%fd8, %fd9}, [%rd19];
	add.f64 	%fd10, %fd6, %fd8;
	add.f64 	%fd11, %fd7, %fd9;
	st.global.v2.f64 	[%rd15], {%fd10, %fd11};
	ld.global.v2.f64 	{%fd12, %fd13}, [%rd17];
	mul.f64 	%fd14, %fd10, %fd12;
	mul.f64 	%fd15, %fd11, %fd13;
	sub.f64 	%fd16, %fd14, %fd15;
	mul.f64 	%fd17, %fd10, %fd13;
	fma.rn.f64 	%fd18, %fd11, %fd12, %fd17;
	st.global.v2.f64 	[%rd15], {%fd16, %fd18};
	sub.s32 	%r20, %r18, %r17;
	mad.lo.s32 	%r21, %r20, %r3, %r1;
	mul.wide.s32 	%rd20, %r21, 16;
	add.s64 	%rd21, %rd6, %rd20;
	ld.global.v2.f64 	{%fd19, %fd20}, [%rd21];
	add.f64 	%fd21, %fd16, %fd19;
	add.f64 	%fd22, %fd18, %fd20;
	st.global.v2.f64 	[%rd15], {%fd21, %fd22};
	ld.global.v2.f64 	{%fd23, %fd24}, [%rd17];
	mul.f64 	%fd25, %fd21, %fd23;
	mul.f64 	%fd26, %fd22, %fd24;
	sub.f64 	%fd27, %fd25, %fd26;
	mul.f64 	%fd28, %fd21, %fd24;
	fma.rn.f64 	%fd29, %fd22, %fd23, %fd28;
	st.global.v2.f64 	[%rd15], {%fd27, %fd29};
	sub.s32 	%r22, %r20, %r17;
	mad.lo.s32 	%r23, %r22, %r3, %r1;
	mul.wide.s32 	%rd22, %r23, 16;
	add.s64 	%rd23, %rd6, %rd22;
	ld.global.v2.f64 	{%fd30, %fd31}, [%rd23];
	add.f64 	%fd32, %fd27, %fd30;
	add.f64 	%fd33, %fd29, %fd31;
	st.global.v2.f64 	[%rd15], {%fd32, %fd33};
	ld.global.v2.f64 	{%fd34, %fd35}, [%rd17];
	mul.f64 	%fd36, %fd32, %fd34;
	mul.f64 	%fd37, %fd33, %fd35;
	sub.f64 	%fd38, %fd36, %fd37;
	mul.f64 	%fd39, %fd32, %fd35;
	fma.rn.f64 	%fd40, %fd33, %fd34, %fd39;
	st.global.v2.f64 	[%rd15], {%fd38, %fd40};
	sub.s32 	%r24, %r22, %r17;
	mad.lo.s32 	%r25, %r24, %r3, %r1;
	mul.wide.s32 	%rd24, %r25, 16;
	add.s64 	%rd25, %rd6, %rd24;
	ld.global.v2.f64 	{%fd41, %fd42}, [%rd25];
	add.f64 	%fd43, %fd38, %fd41;
	add.f64 	%fd44, %fd40, %fd42;
	st.global.v2.f64 	[%rd15], {%fd43, %fd44};
	ld.global.v2.f64 	{%fd45, %fd46}, [%rd17];
	mul.f64 	%fd47, %fd43, %fd45;
	mul.f64 	%fd48, %fd44, %fd46;
	sub.f64 	%fd49, %fd47, %fd48;
	mul.f64 	%fd50, %fd43, %fd46;
	fma.rn.f64 	%fd51, %fd44, %fd45, %fd50;
	st.global.v2.f64 	[%rd15], {%fd49, %fd51};
	sub.s32 	%r26, %r24, %r17;
	mad.lo.s32 	%r27, %r26, %r3, %r1;
	mul.wide.s32 	%rd26, %r27, 16;
	add.s64 	%rd27, %rd6, %rd26;
	ld.global.v2.f64 	{%fd52, %fd53}, [%rd27];
	add.f64 	%fd54, %fd49, %fd52;
	add.f64 	%fd55, %fd51, %fd53;
	st.global.v2.f64 	[%rd15], {%fd54, %fd55};
	ld.global.v2.f64 	{%fd56, %fd57}, [%rd17];
	mul.f64 	%fd58, %fd54, %fd56;
	mul.f64 	%fd59, %fd55, %fd57;
	sub.f64 	%fd60, %fd58, %fd59;
	mul.f64 	%fd61, %fd54, %fd57;
	fma.rn.f64 	%fd62, %fd55, %fd56, %fd61;
	st.global.v2.f64 	[%rd15], {%fd60, %fd62};
	sub.s32 	%r28, %r26, %r17;
	mad.lo.s32 	%r29, %r28, %r3, %r1;
	mul.wide.s32 	%rd28, %r29, 16;
	add.s64 	%rd29, %rd6, %rd28;
	ld.global.v2.f64 	{%fd63, %fd64}, [%rd29];
	add.f64 	%fd65, %fd60, %fd63;
	add.f64 	%fd66, %fd62, %fd64;
	st.global.v2.f64 	[%rd15], {%fd65, %fd66};
	ld.global.v2.f64 	{%fd67, %fd68}, [%rd17];
	mul.f64 	%fd69, %fd65, %fd67;
	mul.f64 	%fd70, %fd66, %fd68;
	sub.f64 	%fd71, %fd69, %fd70;
	mul.f64 	%fd72, %fd65, %fd68;
	fma.rn.f64 	%fd73, %fd66, %fd67, %fd72;
	st.global.v2.f64 	[%rd15], {%fd71, %fd73};
	mad.lo.s32 	%r30, %r16, %r3, %r1;
	mul.wide.s32 	%rd30, %r30, 16;
	add.s64 	%rd31, %rd6, %rd30;
	ld.global.v2.f64 	{%fd74, %fd75}, [%rd31];
	add.f64 	%fd76, %fd71, %fd74;
	add.f64 	%fd77, %fd73, %fd75;
	st.global.v2.f64 	[%rd15], {%fd76, %fd77};
$L__BB15_2:
	ret;

}
	// .globl	_Z7Fi_2D_yILj11EEviiPK7double2PKiS4_iPS0_S2_
.visible .entry _Z7Fi_2D_yILj11EEviiPK7double2PKiS4_iPS0_S2_(
	.param .u32 _Z7Fi_2D_yILj11EEviiPK7double2PKiS4_iPS0_S2__param_0,
	.param .u32 _Z7Fi_2D_yILj11EEviiPK7double2PKiS4_iPS0_S2__param_1,
	.param .u64 .ptr .align 1 _Z7Fi_2D_yILj11EEviiPK7double2PKiS4_iPS0_S2__param_2,
	.param .u64 .ptr .align 1 _Z7Fi_2D_yILj11EEviiPK7double2PKiS4_iPS0_S2__param_3,
	.param .u64 .ptr .align 1 _Z7Fi_2D_yILj11EEviiPK7double2PKiS4_iPS0_S2__param_4,
	.param .u32 _Z7Fi_2D_yILj11EEviiPK7double2PKiS4_iPS0_S2__param_5,
	.param .u64 .ptr .align 1 _Z7Fi_2D_yILj11EEviiPK7double2PKiS4_iPS0_S2__param_6,
	.param .u64 .ptr .align 1 _Z7Fi_2D_yILj11EEviiPK7double2PKiS4_iPS0_S2__param_7
)
{
	.reg .pred 	%p<4>;
	.reg .b32 	%r<39>;
	.reg .b64 	%rd<42>;
	.reg .b64 	%fd<122>;

	ld.param.u32 	%r3, [_Z7Fi_2D_yILj11EEviiPK7double2PKiS4_iPS0_S2__param_0];
	ld.param.u32 	%r5, [_Z7Fi_2D_yILj11EEviiPK7double2PKiS4_iPS0_S2__param_1];
	ld.param.u64 	%rd3, [_Z7Fi_2D_yILj11EEviiPK7double2PKiS4_iPS0_S2__param_4];
	ld.param.u32 	%r4, [_Z7Fi_2D_yILj11EEviiPK7double2PKiS4_iPS0_S2__param_5];
	ld.param.u64 	%rd4, [_Z7Fi_2D_yILj11EEviiPK7double2PKiS4_iPS0_S2__param_6];
	ld.param.u64 	%rd5, [_Z7Fi_2D_yILj11EEviiPK7double2PKiS4_iPS0_S2__param_7];
	mov.u32 	%r7, %ntid.x;
	mov.u32 	%r8, %ctaid.x;
	mov.u32 	%r9, %tid.x;
	mad.lo.s32 	%r1, %r7, %r8, %r9;
	mov.u32 	%r10, %ntid.y;
	mov.u32 	%r11, %ctaid.y;
	mov.u32 	%r12, %tid.y;
	mad.lo.s32 	%r13, %r10, %r11, %r12;
	setp.ge.s32 	%p1, %r1, %r3;
	setp.ge.s32 	%p2, %r13, %r5;
	or.pred  	%p3, %p1, %p2;
	@%p3 bra 	$L__BB16_2;
	ld.param.u64 	%rd41, [_Z7Fi_2D_yILj11EEviiPK7double2PKiS4_iPS0_S2__param_3];
	ld.param.u64 	%rd40, [_Z7Fi_2D_yILj11EEviiPK7double2PKiS4_iPS0_S2__param_2];
	cvta.to.global.u64 	%rd6, %rd5;
	cvta.to.global.u64 	%rd7, %rd40;
	cvta.to.global.u64 	%rd8, %rd4;
	cvta.to.global.u64 	%rd9, %rd41;
	cvta.to.global.u64 	%rd10, %rd3;
	mad.lo.s32 	%r14, %r13, %r3, %r1;
	add.s32 	%r15, %r4, %r13;
	mul.wide.s32 	%rd11, %r15, 4;
	add.s64 	%rd12, %rd9, %rd11;
	ld.global.u32 	%r16, [%rd12];
	add.s64 	%rd13, %rd10, %rd11;
	ld.global.u32 	%r17, [%rd13];
	mul.wide.s32 	%rd14, %r14, 16;
	add.s64 	%rd15, %rd8, %rd14;
	mov.f64 	%fd1, 0d0000000000000000;
	st.global.v2.f64 	[%rd15], {%fd1, %fd1};
	mul.wide.s32 	%rd16, %r15, 16;
	add.s64 	%rd17, %rd7, %rd16;
	ld.global.v2.f64 	{%fd2, %fd3}, [%rd17];
	mul.f64 	%fd4, %fd2, 0d0000000000000000;
	mul.f64 	%fd5, %fd3, 0d0000000000000000;
	sub.f64 	%fd6, %fd4, %fd5;
	add.f64 	%fd7, %fd4, %fd5;
	st.global.v2.f64 	[%rd15], {%fd6, %fd7};
	mad.lo.s32 	%r18, %r17, 10, %r16;
	mad.lo.s32 	%r19, %r18, %r3, %r1;
	mul.wide.s32 	%rd18, %r19, 16;
	add.s64 	%rd19, %rd6, %rd18;
	ld.global.v2.f64 	{%fd8, %fd9}, [%rd19];
	add.f64 	%fd10, %fd6, %fd8;
	add.f64 	%fd11, %fd7, %fd9;
	st.global.v2.f64 	[%rd15], {%fd10, %fd11};
	ld.global.v2.f64 	{%fd12, %fd13}, [%rd17];
	mul.f64 	%fd14, %fd10, %fd12;
	mul.f64 	%fd15, %fd11, %fd13;
	sub.f64 	%fd16, %fd14, %fd15;
	mul.f64 	%fd17, %fd10, %fd13;
	fma.rn.f64 	%fd18, %fd11, %fd12, %fd17;
	st.global.v2.f64 	[%rd15], {%fd16, %fd18};
	sub.s32 	%r20, %r18, %r17;
	mad.lo.s32 	%r21, %r20, %r3, %r1;
	mul.wide.s32 	%rd20, %r21, 16;
	add.s64 	%rd21, %rd6, %rd20;
	ld.global.v2.f64 	{%fd19, %fd20}, [%rd21];
	add.f64 	%fd21, %fd16, %fd19;
	add.f64 	%fd22, %fd18, %fd20;
	st.global.v2.f64 	[%rd15], {%fd21, %fd22};
	ld.global.v2.f64 	{%fd23, %fd24}, [%rd17];
	mul.f64 	%fd25, %fd21, %fd23;
	mul.f64 	%fd26, %fd22, %fd24;
	sub.f64 	%fd27, %fd25, %fd26;
	mul.f64 	%fd28, %fd21, %fd24;
	fma.rn.f64 	%fd29, %fd22, %fd23, %fd28;
	st.global.v2.f64 	[%rd15], {%fd27, %fd29};
	sub.s32 	%r22, %r20, %r17;
	mad.lo.s32 	%r23, %r22, %r3, %r1;
	mul.wide.s32 	%rd22, %r23, 16;
	add.s64 	%rd23, %rd6, %rd22;
	ld.global.v2.f64 	{%fd30, %fd31}, [%rd23];
	add.f64 	%fd32, %fd27, %fd30;
	add.f64 	%fd33, %fd29, %fd31;
	st.global.v2.f64 	[%rd15], {%fd32, %fd33};
	ld.global.v2.f64 	{%fd34, %fd35}, [%rd17];
	mul.f64 	%fd36, %fd32, %fd34;
	mul.f64 	%fd37, %fd33, %fd35;
	sub.f64 	%fd38, %fd36, %fd37;
	mul.f64 	%fd39, %fd32, %fd35;
	fma.rn.f64 	%fd40, %fd33, %fd34, %fd39;
	st.global.v2.f64 	[%rd15], {%fd38, %fd40};
	sub.s32 	%r24, %r22, %r17;
	mad.lo.s32 	%r25, %r24, %r3, %r1;
	mul.wide.s32 	%rd24, %r25, 16;
	add.s64 	%rd25, %rd6, %rd24;
	ld.global.v2.f64 	{%fd41, %fd42}, [%rd25];
	add.f64 	%fd43, %fd38, %fd41;
	add.f64 	%fd44, %fd40, %fd42;
	st.global.v2.f64 	[%rd15], {%fd43, %fd44};
	ld.global.v2.f64 	{%fd45, %fd46}, [%rd17];
	mul.f64 	%fd47, %fd43, %fd45;
	mul.f64 	%fd48, %fd44, %fd46;
	sub.f64 	%fd49, %fd47, %fd48;
	mul.f64 	%fd50, %fd43, %fd46;
	fma.rn.f64 	%fd51, %fd44, %fd45, %fd50;
	st.global.v2.f64 	[%rd15], {%fd49, %fd51};
	sub.s32 	%r26, %r24, %r17;
	mad.lo.s32 	%r27, %r26, %r3, %r1;
	mul.wide.s32 	%rd26, %r27, 16;
	add.s64 	%rd27, %rd6, %rd26;
	ld.global.v2.f64 	{%fd52, %fd53}, [%rd27];
	add.f64 	%fd54, %fd49, %fd52;
	add.f64 	%fd55, %fd51, %fd53;
	st.global.v2.f64 	[%rd15], {%fd54, %fd55};
	ld.global.v2.f64 	{%fd56, %fd57}, [%rd17];
	mul.f64 	%fd58, %fd54, %fd56;
	mul.f64 	%fd59, %fd55, %fd57;
	sub.f64 	%fd60, %fd58, %fd59;
	mul.f64 	%fd61, %fd54, %fd57;
	fma.rn.f64 	%fd62, %fd55, %fd56, %fd61;
	st.global.v2.f64 	[%rd15], {%fd60, %fd62};
	sub.s32 	%r28, %r26, %r17;
	mad.lo.s32 	%r29, %r28, %r3, %r1;
	mul.wide.s32 	%rd28, %r29, 16;
	add.s64 	%rd29, %rd6, %rd28;
	ld.global.v2.f64 	{%fd63, %fd64}, [%rd29];
	add.f64 	%fd65, %fd60, %fd63;
	add.f64 	%fd66, %fd62, %fd64;
	st.global.v2.f64 	[%rd15], {%fd65, %fd66};
	ld.global.v2.f64 	{%fd67, %fd68}, [%rd17];
	mul.f64 	%fd69, %fd65, %fd67;
	mul.f64 	%fd70, %fd66, %fd68;
	sub.f64 	%fd71, %fd69, %fd70;
	mul.f64 	%fd72, %fd65, %fd68;
	fma.rn.f64 	%fd73, %fd66, %fd67, %fd72;
	st.global.v2.f64 	[%rd15], {%fd71, %fd73};
	sub.s32 	%r30, %r28, %r17;
	mad.lo.s32 	%r31, %r30, %r3, %r1;
	mul.wide.s32 	%rd30, %r31, 16;
	add.s64 	%rd31, %rd6, %rd30;
	ld.global.v2.f64 	{%fd74, %fd75}, [%rd31];
	add.f64 	%fd76, %fd71, %fd74;
	add.f64 	%fd77, %fd73, %fd75;
	st.global.v2.f64 	[%rd15], {%fd76, %fd77};
	ld.global.v2.f64 	{%fd78, %fd79}, [%rd17];
	mul.f64 	%fd80, %fd76, %fd78;
	mul.f64 	%fd81, %fd77, %fd79;
	sub.f64 	%fd82, %fd80, %fd81;
	mul.f64 	%fd83, %fd76, %fd79;
	fma.rn.f64 	%fd84, %fd77, %fd78, %fd83;
	st.global.v2.f64 	[%rd15], {%fd82, %fd84};
	sub.s32 	%r32, %r30, %r17;
	mad.lo.s32 	%r33, %r32, %r3, %r1;
	mul.wide.s32 	%rd32, %r33, 16;
	add.s64 	%rd33, %rd6, %rd32;
	ld.global.v2.f64 	{%fd85, %fd86}, [%rd33];
	add.f64 	%fd87, %fd82, %fd85;
	add.f64 	%fd88, %fd84, %fd86;
	st.global.v2.f64 	[%rd15], {%fd87, %fd88};
	ld.global.v2.f64 	{%fd89, %fd90}, [%rd17];
	mul.f64 	%fd91, %fd87, %fd89;
	mul.f64 	%fd92, %fd88, %fd90;
	sub.f64 	%fd93, %fd91, %fd92;
	mul.f64 	%fd94, %fd87, %fd90;
	fma.rn.f64 	%fd95, %fd88, %fd89, %fd94;
	st.global.v2.f64 	[%rd15], {%fd93, %fd95};
	sub.s32 	%r34, %r32, %r17;
	mad.lo.s32 	%r35, %r34, %r3, %r1;
	mul.wide.s32 	%rd34, %r35, 16;
	add.s64 	%rd35, %rd6, %rd34;
	ld.global.v2.f64 	{%fd96, %fd97}, [%rd35];
	add.f64 	%fd98, %fd93, %fd96;
	add.f64 	%fd99, %fd95, %fd97;
	st.global.v2.f64 	[%rd15], {%fd98, %fd99};
	ld.global.v2.f64 	{%fd100, %fd101}, [%rd17];
	mul.f64 	%fd102, %fd98, %fd100;
	mul.f64 	%fd103, %fd99, %fd101;
	sub.f64 	%fd104, %fd102, %fd103;
	mul.f64 	%fd105, %fd98, %fd101;
	fma.rn.f64 	%fd106, %fd99, %fd100, %fd105;
	st.global.v2.f64 	[%rd15], {%fd104, %fd106};
	sub.s32 	%r36, %r34, %r17;
	mad.lo.s32 	%r37, %r36, %r3, %r1;
	mul.wide.s32 	%rd36, %r37, 16;
	add.s64 	%rd37, %rd6, %rd36;
	ld.global.v2.f64 	{%fd107, %fd108}, [%rd37];
	add.f64 	%fd109, %fd104, %fd107;
	add.f64 	%fd110, %fd106, %fd108;
	st.global.v2.f64 	[%rd15], {%fd109, %fd110};
	ld.global.v2.f64 	{%fd111, %fd112}, [%rd17];
	mul.f64 	%fd113, %fd109, %fd111;
	mul.f64 	%fd114, %fd110, %fd112;
	sub.f64 	%fd115, %fd113, %fd114;
	mul.f64 	%fd116, %fd109, %fd112;
	fma.rn.f64 	%fd117, %fd110, %fd111, %fd116;
	st.global.v2.f64 	[%rd15], {%fd115, %fd117};
	mad.lo.s32 	%r38, %r16, %r3, %r1;
	mul.wide.s32 	%rd38, %r38, 16;
	add.s64 	%rd39, %rd6, %rd38;
	ld.global.v2.f64 	{%fd118, %fd119}, [%rd39];
	add.f64 	%fd120, %fd115, %fd118;
	add.f64 	%fd121, %fd117, %fd119;
	st.global.v2.f64 	[%rd15], {%fd120, %fd121};
$L__BB16_2:
	ret;

}
	// .globl	_Z7Fi_2D_yILj13EEviiPK7double2PKiS4_iPS0_S2_
.visible .entry _Z7Fi_2D_yILj13EEviiPK7double2PKiS4_iPS0_S2_(
	.param .u32 _Z7Fi_2D_yILj13EEviiPK7double2PKiS4_iPS0_S2__param_0,
	.param .u32 _Z7Fi_2D_yILj13EEviiPK7double2PKiS4_iPS0_S2__param_1,
	.param .u64 .ptr .align 1 _Z7Fi_2D_yILj13EEviiPK7double2PKiS4_iPS0_S2__param_2,
	.param .u64 .ptr .align 1 _Z7Fi_2D_yILj13EEviiPK7double2PKiS4_iPS0_S2__param_3,
	.param .u64 .ptr .align 1 _Z7Fi_2D_yILj13EEviiPK7double2PKiS4_iPS0_S2__param_4,
	.param .u32 _Z7Fi_2D_yILj13EEviiPK7double2PKiS4_iPS0_S2__param_5,
	.param .u64 .ptr .align 1 _Z7Fi_2D_yILj13EEviiPK7double2PKiS4_iPS0_S2__param_6,
	.param .u64 .ptr .align 1 _Z7Fi_2D_yILj13EEviiPK7double2PKiS4_iPS0_S2__param_7
)
{
	.reg .pred 	%p<4>;
	.reg .b32 	%r<43>;
	.reg .b64 	%rd<46>;
	.reg .b64 	%fd<144>;

	ld.param.u32 	%r3, [_Z7Fi_2D_yILj13EEviiPK7double2PKiS4_iPS0_S2__param_0];
	ld.param.u32 	%r5, [_Z7Fi_2D_yILj13EEviiPK7double2PKiS4_iPS0_S2__param_1];
	ld.param.u64 	%rd3, [_Z7Fi_2D_yILj13EEviiPK7double2PKiS4_iPS0_S2__param_4];
	ld.param.u32 	%r4, [_Z7Fi_2D_yILj13EEviiPK7double2PKiS4_iPS0_S2__param_5];
	ld.param.u64 	%rd4, [_Z7Fi_2D_yILj13EEviiPK7double2PKiS4_iPS0_S2__param_6];
	ld.param.u64 	%rd5, [_Z7Fi_2D_yILj13EEviiPK7double2PKiS4_iPS0_S2__param_7];
	mov.u32 	%r7, %ntid.x;
	mov.u32 	%r8, %ctaid.x;
	mov.u32 	%r9, %tid.x;
	mad.lo.s32 	%r1, %r7, %r8, %r9;
	mov.u32 	%r10, %ntid.y;
	mov.u32 	%r11, %ctaid.y;
	mov.u32 	%r12, %tid.y;
	mad.lo.s32 	%r13, %r10, %r11, %r12;
	setp.ge.s32 	%p1, %r1, %r3;
	setp.ge.s32 	%p2, %r13, %r5;
	or.pred  	%p3, %p1, %p2;
	@%p3 bra 	$L__BB17_2;
	ld.param.u64 	%rd45, [_Z7Fi_2D_yILj13EEviiPK7double2PKiS4_iPS0_S2__param_3];
	ld.param.u64 	%rd44, [_Z7Fi_2D_yILj13EEviiPK7double2PKiS4_iPS0_S2__param_2];
	cvta.to.global.u64 	%rd6, %rd5;
	cvta.to.global.u64 	%rd7, %rd44;
	cvta.to.global.u64 	%rd8, %rd4;
	cvta.to.global.u64 	%rd9, %rd45;
	cvta.to.global.u64 	%rd10, %rd3;
	mad.lo.s32 	%r14, %r13, %r3, %r1;
	add.s32 	%r15, %r4, %r13;
	mul.wide.s32 	%rd11, %r15, 4;
	add.s64 	%rd12, %rd9, %rd11;
	ld.global.u32 	%r16, [%rd12];
	add.s64 	%rd13, %rd10, %rd11;
	ld.global.u32 	%r17, [%rd13];
	mul.wide.s32 	%rd14, %r14, 16;
	add.s64 	%rd15, %rd8, %rd14;
	mov.f64 	%fd1, 0d0000000000000000;
	st.global.v2.f64 	[%rd15], {%fd1, %fd1};
	mul.wide.s32 	%rd16, %r15, 16;
	add.s64 	%rd17, %rd7, %rd16;
	ld.global.v2.f64 	{%fd2, %fd3}, [%rd17];
	mul.f64 	%fd4, %fd2, 0d0000000000000000;
	mul.f64 	%fd5, %fd3, 0d0000000000000000;
	sub.f64 	%fd6, %fd4, %fd5;
	add.f64 	%fd7, %fd4, %fd5;
	st.global.v2.f64 	[%rd15], {%fd6, %fd7};
	mad.lo.s32 	%r18, %r17, 12, %r16;
	mad.lo.s32 	%r19, %r18, %r3, %r1;
	mul.wide.s32 	%rd18, %r19, 16;
	add.s64 	%rd19, %rd6, %rd18;
	ld.global.v2.f64 	{%fd8, %fd9}, [%rd19];
	add.f64 	%fd10, %fd6, %fd8;
	add.f64 	%fd11, %fd7, %fd9;
	st.global.v2.f64 	[%rd15], {%fd10, %fd11};
	ld.global.v2.f64 	{%fd12, %fd13}, [%rd17];
	mul.f64 	%fd14, %fd10, %fd12;
	mul.f64 	%fd15, %fd11, %fd13;
	sub.f64 	%fd16, %fd14, %fd15;
	mul.f64 	%fd17, %fd10, %fd13;
	fma.rn.f64 	%fd18, %fd11, %fd12, %fd17;
	st.global.v2.f64 	[%rd15], {%fd16, %fd18};
	sub.s32 	%r20, %r18, %r17;
	mad.lo.s32 	%r21, %r20, %r3, %r1;
	mul.wide.s32 	%rd20, %r21, 16;
	add.s64 	%rd21, %rd6, %rd20;
	ld.global.v2.f64 	{%fd19, %fd20}, [%rd21];
	add.f64 	%fd21, %fd16, %fd19;
	add.f64 	%fd22, %fd18, %fd20;
	st.global.v2.f64 	[%rd15], {%fd21, %fd22};
	ld.global.v2.f64 	{%fd23, %fd24}, [%rd17];
	mul.f64 	%fd25, %fd21, %fd23;
	mul.f64 	%fd26, %fd22, %fd24;
	sub.f64 	%fd27, %fd25, %fd26;
	mul.f64 	%fd28, %fd21, %fd24;
	fma.rn.f64 	%fd29, %fd22, %fd23, %fd28;
	st.global.v2.f64 	[%rd15], {%fd27, %fd29};
	sub.s32 	%r22, %r20, %r17;
	mad.lo.s32 	%r23, %r22, %r3, %r1;
	mul.wide.s32 	%rd22, %r23, 16;
	add.s64 	%rd23, %rd6, %rd22;
	ld.global.v2.f64 	{%fd30, %fd31}, [%rd23];
	add.f64 	%fd32, %fd27, %fd30;
	add.f64 	%fd33, %fd29, %fd31;
	st.global.v2.f64 	[%rd15], {%fd32, %fd33};
	ld.global.v2.f64 	{%fd34, %fd35}, [%rd17];
	mul.f64 	%fd36, %fd32, %fd34;
	mul.f64 	%fd37, %fd33, %fd35;
	sub.f64 	%fd38, %fd36, %fd37;
	mul.f64 	%fd39, %fd32, %fd35;
	fma.rn.f64 	%fd40, %fd33, %fd34, %fd39;
	st.global.v2.f64 	[%rd15], {%fd38, %fd40};
	sub.s32 	%r24, %r22, %r17;
	mad.lo.s32 	%r25, %r24, %r3, %r1;
	mul.wide.s32 	%rd24, %r25, 16;
	add.s64 	%rd25, %rd6, %rd24;
	ld.global.v2.f64 	{%fd41, %fd42}, [%rd25];
	add.f64 	%fd43, %fd38, %fd41;
	add.f64 	%fd44, %fd40, %fd42;
	st.global.v2.f64 	[%rd15], {%fd43, %fd44};
	ld.global.v2.f64 	{%fd45, %fd46}, [%rd17];
	mul.f64 	%fd47, %fd43, %fd45;
	mul.f64 	%fd48, %fd44, %fd46;
	sub.f64 	%fd49, %fd47, %fd48;
	mul.f64 	%fd50, %fd43, %fd46;
	fma.rn.f64 	%fd51, %fd44, %fd45, %fd50;
	st.global.v2.f64 	[%rd15], {%fd49, %fd51};
	sub.s32 	%r26, %r24, %r17;
	mad.lo.s32 	%r27, %r26, %r3, %r1;
	mul.wide.s32 	%rd26, %r27, 16;
	add.s64 	%rd27, %rd6, %rd26;
	ld.global.v2.f64 	{%fd52, %fd53}, [%rd27];
	add.f64 	%fd54, %fd49, %fd52;
	add.f64 	%fd55, %fd51, %fd53;
	st.global.v2.f64 	[%rd15], {%fd54, %fd55};
	ld.global.v2.f64 	{%fd56, %fd57}, [%rd17];
	mul.f64 	%fd58, %fd54, %fd56;
	mul.f64 	%fd59, %fd55, %fd57;
	sub.f64 	%fd60, %fd58, %fd59;
	mul.f64 	%fd61, %fd54, %fd57;
	fma.rn.f64 	%fd62, %fd55, %fd56, %fd61;
	st.global.v2.f64 	[%rd15], {%fd60, %fd62};
	sub.s32 	%r28, %r26, %r17;
	mad.lo.s32 	%r29, %r28, %r3, %r1;
	mul.wide.s32 	%rd28, %r29, 16;
	add.s64 	%rd29, %rd6, %rd28;
	ld.global.v2.f64 	{%fd63, %fd64}, [%rd29];
	add.f64 	%fd65, %fd60, %fd63;
	add.f64 	%fd66, %fd62, %fd64;
	st.global.v2.f64 	[%rd15], {%fd65, %fd66};
	ld.global.v2.f64 	{%fd67, %fd68}, [%rd17];
	mul.f64 	%fd69, %fd65, %fd67;
	mul.f64 	%fd70, %fd66, %fd68;
	sub.f64 	%fd71, %fd69, %fd70;
	mul.f64 	%fd72, %fd65, %fd68;
	fma.rn.f64 	%fd73, %fd66, %fd67, %fd72;
	st.global.v2.f64 	[%rd15], {%fd71, %fd73};
	sub.s32 	%r30, %r28, %r17;
	mad.lo.s32 	%r31, %r30, %r3, %r1;
	mul.wide.s32 	%rd30, %r31, 16;
	add.s64 	%rd31, %rd6, %rd30;
	ld.global.v2.f64 	{%fd74, %fd75}, [%rd31];
	add.f64 	%fd76, %fd71, %fd74;
	add.f64 	%fd77, %fd73, %fd75;
	st.global.v2.f64 	[%rd15], {%fd76, %fd77};
	ld.global.v2.f64 	{%fd78, %fd79}, [%rd17];
	mul.f64 	%fd80, %fd76, %fd78;
	mul.f64 	%fd81, %fd77, %fd79;
	sub.f64 	%fd82, %fd80, %fd81;
	mul.f64 	%fd83, %fd76, %fd79;
	fma.rn.f64 	%fd84, %fd77, %fd78, %fd83;
	st.global.v2.f64 	[%rd15], {%fd82, %fd84};
	sub.s32 	%r32, %r30, %r17;
	mad.lo.s32 	%r33, %r32, %r3, %r1;
	mul.wide.s32 	%rd32, %r33, 16;
	add.s64 	%rd33, %rd6, %rd32;
	ld.global.v2.f64 	{%fd85, %fd86}, [%rd33];
	add.f64 	%fd87, %fd82, %fd85;
	add.f64 	%fd88, %fd84, %fd86;
	st.global.v2.f64 	[%rd15], {%fd87, %fd88};
	ld.global.v2.f64 	{%fd89, %fd90}, [%rd17];
	mul.f64 	%fd91, %fd87, %fd89;
	mul.f64 	%fd92, %fd88, %fd90;
	sub.f64 	%fd93, %fd91, %fd92;
	mul.f64 	%fd94, %fd87, %fd90;
	fma.rn.f64 	%fd95, %fd88, %fd89, %fd94;
	st.global.v2.f64 	[%rd15], {%fd93, %fd95};
	sub.s32 	%r34, %r32, %r17;
	mad.lo.s32 	%r35, %r34, %r3, %r1;
	mul.wide.s32 	%rd34, %r35, 16;
	add.s64 	%rd35, %rd6, %rd34;
	ld.global.v2.f64 	{%fd96, %fd97}, [%rd35];
	add.f64 	%fd98, %fd93, %fd96;
	add.f64 	%fd99, %fd95, %fd97;
	st.global.v2.f64 	[%rd15], {%fd98, %fd99};
	ld.global.v2.f64 	{%fd100, %fd101}, [%rd17];
	mul.f64 	%fd102, %fd98, %fd100;
	mul.f64 	%fd103, %fd99, %fd101;
	sub.f64 	%fd104, %fd102, %fd103;
	mul.f64 	%fd105, %fd98, %fd101;
	fma.rn.f64 	%fd106, %fd99, %fd100, %fd105;
	st.global.v2.f64 	[%rd15], {%fd104, %fd106};
	sub.s32 	%r36, %r34, %r17;
	mad.lo.s32 	%r37, %r36, %r3, %r1;
	mul.wide.s32 	%rd36, %r37, 16;
	add.s64 	%rd37, %rd6, %rd36;
	ld.global.v2.f64 	{%fd107, %fd108}, [%rd37];
	add.f64 	%fd109, %fd104, %fd107;
	add.f64 	%fd110, %fd106, %fd108;
	st.global.v2.f64 	[%rd15], {%fd109, %fd110};
	ld.global.v2.f64 	{%fd111, %fd112}, [%rd17];
	mul.f64 	%fd113, %fd109, %fd111;
	mul.f64 	%fd114, %fd110, %fd112;
	sub.f64 	%fd115, %fd113, %fd114;
	mul.f64 	%fd116, %fd109, %fd112;
	fma.rn.f64 	%fd117, %fd110, %fd111, %fd116;
	st.global.v2.f64 	[%rd15], {%fd115, %fd117};
	sub.s32 	%r38, %r36, %r17;
	mad.lo.s32 	%r39, %r38, %r3, %r1;
	mul.wide.s32 	%rd38, %r39, 16;
	add.s64 	%rd39, %rd6, %rd38;
	ld.global.v2.f64 	{%fd118, %fd119}, [%rd39];
	add.f64 	%fd120, %fd115, %fd118;
	add.f64 	%fd121, %fd117, %fd119;
	st.global.v2.f64 	[%rd15], {%fd120, %fd121};
	ld.global.v2.f64 	{%fd122, %fd123}, [%rd17];
	mul.f64 	%fd124, %fd120, %fd122;
	mul.f64 	%fd125, %fd121, %fd123;
	sub.f64 	%fd126, %fd124, %fd125;
	mul.f64 	%fd127, %fd120, %fd123;
	fma.rn.f64 	%fd128, %fd121, %fd122, %fd127;
	st.global.v2.f64 	[%rd15], {%fd126, %fd128};
	sub.s32 	%r40, %r38, %r17;
	mad.lo.s32 	%r41, %r40, %r3, %r1;
	mul.wide.s32 	%rd40, %r41, 16;
	add.s64 	%rd41, %rd6, %rd40;
	ld.global.v2.f64 	{%fd129, %fd130}, [%rd41];
	add.f64 	%fd131, %fd126, %fd129;
	add.f64 	%fd132, %fd128, %fd130;
	st.global.v2.f64 	[%rd15], {%fd131, %fd132};
	ld.global.v2.f64 	{%fd133, %fd134}, [%rd17];
	mul.f64 	%fd135, %fd131, %fd133;
	mul.f64 	%fd136, %fd132, %fd134;
	sub.f64 	%fd137, %fd135, %fd136;
	mul.f64 	%fd138, %fd131, %fd134;
	fma.rn.f64 	%fd139, %fd132, %fd133, %fd138;
	st.global.v2.f64 	[%rd15], {%fd137, %fd139};
	mad.lo.s32 	%r42, %r16, %r3, %r1;
	mul.wide.s32 	%rd42, %r42, 16;
	add.s64 	%rd43, %rd6, %rd42;
	ld.global.v2.f64 	{%fd140, %fd141}, [%rd43];
	add.f64 	%fd142, %fd137, %fd140;
	add.f64 	%fd143, %fd139, %fd141;
	st.global.v2.f64 	[%rd15], {%fd142, %fd143};
$L__BB17_2:
	ret;

}
	// .globl	_Z7Fi_2D_yILj17EEviiPK7double2PKiS4_iPS0_S2_
.visible .entry _Z7Fi_2D_yILj17EEviiPK7double2PKiS4_iPS0_S2_(
	.param .u32 _Z7Fi_2D_yILj17EEviiPK7double2PKiS4_iPS0_S2__param_0,
	.param .u32 _Z7Fi_2D_yILj17EEviiPK7double2PKiS4_iPS0_S2__param_1,
	.param .u64 .ptr .align 1 _Z7Fi_2D_yILj17EEviiPK7double2PKiS4_iPS0_S2__param_2,
	.param .u64 .ptr .align 1 _Z7Fi_2D_yILj17EEviiPK7double2PKiS4_iPS0_S2__param_3,
	.param .u64 .ptr .align 1 _Z7Fi_2D_yILj17EEviiPK7double2PKiS4_iPS0_S2__param_4,
	.param .u32 _Z7Fi_2D_yILj17EEviiPK7double2PKiS4_iPS0_S2__param_5,
	.param .u64 .ptr .align 1 _Z7Fi_2D_yILj17EEviiPK7double2PKiS4_iPS0_S2__param_6,
	.param .u64 .ptr .align 1 _Z7Fi_2D_yILj17EEviiPK7double2PKiS4_iPS0_S2__param_7
)
{
	.reg .pred 	%p<4>;
	.reg .b32 	%r<52>;
	.reg .b64 	%rd<54>;
	.reg .b64 	%fd<188>;

	ld.param.u32 	%r3, [_Z7Fi_2D_yILj17EEviiPK7double2PKiS4_iPS0_S2__param_0];
	ld.param.u32 	%r5, [_Z7Fi_2D_yILj17EEviiPK7double2PKiS4_iPS0_S2__param_1];
	ld.param.u64 	%rd3, [_Z7Fi_2D_yILj17EEviiPK7double2PKiS4_iPS0_S2__param_4];
	ld.param.u32 	%r4, [_Z7Fi_2D_yILj17EEviiPK7double2PKiS4_iPS0_S2__param_5];
	ld.param.u64 	%rd4, [_Z7Fi_2D_yILj17EEviiPK7double2PKiS4_iPS0_S2__param_6];
	ld.param.u64 	%rd5, [_Z7Fi_2D_yILj17EEviiPK7double2PKiS4_iPS0_S2__param_7];
	mov.u32 	%r7, %ntid.x;
	mov.u32 	%r8, %ctaid.x;
	mov.u32 	%r9, %tid.x;
	mad.lo.s32 	%r1, %r7, %r8, %r9;
	mov.u32 	%r10, %ntid.y;
	mov.u32 	%r11, %ctaid.y;
	mov.u32 	%r12, %tid.y;
	mad.lo.s32 	%r13, %r10, %r11, %r12;
	setp.ge.s32 	%p1, %r1, %r3;
	setp.ge.s32 	%p2, %r13, %r5;
	or.pred  	%p3, %p1, %p2;
	@%p3 bra 	$L__BB18_2;
	ld.param.u64 	%rd53, [_Z7Fi_2D_yILj17EEviiPK7double2PKiS4_iPS0_S2__param_3];
	ld.param.u64 	%rd52, [_Z7Fi_2D_yILj17EEviiPK7double2PKiS4_iPS0_S2__param_2];
	cvta.to.global.u64 	%rd6, %rd5;
	cvta.to.global.u64 	%rd7, %rd52;
	cvta.to.global.u64 	%rd8, %rd4;
	cvta.to.global.u64 	%rd9, %rd53;
	cvta.to.global.u64 	%rd10, %rd3;
	mad.lo.s32 	%r14, %r13, %r3, %r1;
	add.s32 	%r15, %r4, %r13;
	mul.wide.s32 	%rd11, %r15, 4;
	add.s64 	%rd12, %rd9, %rd11;
	ld.global.u32 	%r16, [%rd12];
	add.s64 	%rd13, %rd10, %rd11;
	ld.global.u32 	%r17, [%rd13];
	mul.wide.s32 	%rd14, %r14, 16;
	add.s64 	%rd15, %rd8, %rd14;
	mov.f64 	%fd1, 0d0000000000000000;
	st.global.v2.f64 	[%rd15], {%fd1, %fd1};
	mul.wide.s32 	%rd16, %r15, 16;
	add.s64 	%rd17, %rd7, %rd16;
	ld.global.v2.f64 	{%fd2, %fd3}, [%rd17];
	mul.f64 	%fd4, %fd2, 0d0000000000000000;
	mul.f64 	%fd5, %fd3, 0d0000000000000000;
	sub.f64 	%fd6, %fd4, %fd5;
	add.f64 	%fd7, %fd4, %fd5;
	st.global.v2.f64 	[%rd15], {%fd6, %fd7};
	shl.b32 	%r18, %r17, 4;
	add.s32 	%r19, %r18, %r16;
	mad.lo.s32 	%r20, %r19, %r3, %r1;
	mul.wide.s32 	%rd18, %r20, 16;
	add.s64 	%rd19, %rd6, %rd18;
	ld.global.v2.f64 	{%fd8, %fd9}, [%rd19];
	add.f64 	%fd10, %fd6, %fd8;
	add.f64 	%fd11, %fd7, %fd9;
	st.global.v2.f64 	[%rd15], {%fd10, %fd11};
	ld.global.v2.f64 	{%fd12, %fd13}, [%rd17];
	mul.f64 	%fd14, %fd10, %fd12;
	mul.f64 	%fd15, %fd11, %fd13;
	sub.f64 	%fd16, %fd14, %fd15;
	mul.f64 	%fd17, %fd10, %fd13;
	fma.rn.f64 	%fd18, %fd11, %fd12, %fd17;
	st.global.v2.f64 	[%rd15], {%fd16, %fd18};
	sub.s32 	%r21, %r19, %r17;
	mad.lo.s32 	%r22, %r21, %r3, %r1;
	mul.wide.s32 	%rd20, %r22, 16;
	add.s64 	%rd21, %rd6, %rd20;
	ld.global.v2.f64 	{%fd19, %fd20}, [%rd21];
	add.f64 	%fd21, %fd16, %fd19;
	add.f64 	%fd22, %fd18, %fd20;
	st.global.v2.f64 	[%rd15], {%fd21, %fd22};
	ld.global.v2.f64 	{%fd23, %fd24}, [%rd17];
	mul.f64 	%fd25, %fd21, %fd23;
	mul.f64 	%fd26, %fd22, %fd24;
	sub.f64 	%fd27, %fd25, %fd26;
	mul.f64 	%fd28, %fd21, %fd24;
	fma.rn.f64 	%fd29, %fd22, %fd23, %fd28;
	st.global.v2.f64 	[%rd15], {%fd27, %fd29};
	sub.s32 	%r23, %r21, %r17;
	mad.lo.s32 	%r24, %r23, %r3, %r1;
	mul.wide.s32 	%rd22, %r24, 16;
	add.s64 	%rd23, %rd6, %rd22;
	ld.global.v2.f64 	{%fd30, %fd31}, [%rd23];
	add.f64 	%fd32, %fd27, %fd30;
	add.f64 	%fd33, %fd29, %fd31;
	st.global.v2.f64 	[%rd15], {%fd32, %fd33};
	ld.global.v2.f64 	{%fd34, %fd35}, [%rd17];
	mul.f64 	%fd36, %fd32, %fd34;
	mul.f64 	%fd37, %fd33, %fd35;
	sub.f64 	%fd38, %fd36, %fd37;
	mul.f64 	%fd39, %fd32, %fd35;
	fma.rn.f64 	%fd40, %fd33, %fd34, %fd39;
	st.global.v2.f64 	[%rd15], {%fd38, %fd40};
	sub.s32 	%r25, %r23, %r17;
	mad.lo.s32 	%r26, %r25, %r3, %r1;
	mul.wide.s32 	%rd24, %r26, 16;
	add.s64 	%rd25, %rd6, %rd24;
	ld.global.v2.f64 	{%fd41, %fd42}, [%rd25];
	add.f64 	%fd43, %fd38, %fd41;
	add.f64 	%fd44, %fd40, %fd42;
	st.global.v2.f64 	[%rd15], {%fd43, %fd44};
	ld.global.v2.f64 	{%fd45, %fd46}, [%rd17];
	mul.f64 	%fd47, %fd43, %fd45;
	mul.f64 	%fd48, %fd44, %fd46;
	sub.f64 	%fd49, %fd47, %fd48;
	mul.f64 	%fd50, %fd43, %fd46;
	fma.rn.f64 	%fd51, %fd44, %fd45, %fd50;
	st.global.v2.f64 	[%rd15], {%fd49, %fd51};
	sub.s32 	%r27, %r25, %r17;
	mad.lo.s32 	%r28, %r27, %r3, %r1;
	mul.wide.s32 	%rd26, %r28, 16;
	add.s64 	%rd27, %rd6, %rd26;
	ld.global.v2.f64 	{%fd52, %fd53}, [%rd27];
	add.f64 	%fd54, %fd49, %fd52;
	add.f64 	%fd55, %fd51, %fd53;
	st.global.v2.f64 	[%rd15], {%fd54, %fd55};
	ld.global.v2.f64 	{%fd56, %fd57}, [%rd17];
	mul.f64 	%fd58, %fd54, %fd56;
	mul.f64 	%fd59, %fd55, %fd57;
	sub.f64 	%fd60, %fd58, %fd59;
	mul.f64 	%fd61, %fd54, %fd57;
	fma.rn.f64 	%fd62, %fd55, %fd56, %fd61;
	st.global.v2.f64 	[%rd15], {%fd60, %fd62};
	sub.s32 	%r29, %r27, %r17;
	mad.lo.s32 	%r30, %r29, %r3, %r1;
	mul.wide.s32 	%rd28, %r30, 16;
	add.s64 	%rd29, %rd6, %rd28;
	ld.global.v2.f64 	{%fd63, %fd64}, [%rd29];
	add.f64 	%fd65, %fd60, %fd63;
	add.f64 	%fd66, %fd62, %fd64;
	st.global.v2.f64 	[%rd15], {%fd65, %fd66};
	ld.global.v2.f64 	{%fd67, %fd68}, [%rd17];
	mul.f64 	%fd69, %fd65, %fd67;
	mul.f64 	%fd70, %fd66, %fd68;
	sub.f64 	%fd71, %fd69, %fd70;
	mul.f64 	%fd72, %fd65, %fd68;
	fma.rn.f64 	%fd73, %fd66, %fd67, %fd72;
	st.global.v2.f64 	[%rd15], {%fd71, %fd73};
	sub.s32 	%r31, %r29, %r17;
	mad.lo.s32 	%r32, %r31, %r3, %r1;
	mul.wide.s32 	%rd30, %r32, 16;
	add.s64 	%rd31, %rd6, %rd30;
	ld.global.v2.f64 	{%fd74, %fd75}, [%rd31];
	add.f64 	%fd76, %fd71, %fd74;
	add.f64 	%fd77, %fd73, %fd75;
	st.global.v2.f64 	[%rd15], {%fd76, %fd77};
	ld.global.v2.f64 	{%fd78, %fd79}, [%rd17];
	mul.f64 	%fd80, %fd76, %fd78;
	mul.f64 	%fd81, %fd77, %fd79;
	sub.f64 	%fd82, %fd80, %fd81;
	mul.f64 	%fd83, %fd76, %fd79;
	fma.rn.f64 	%fd84, %fd77, %fd78, %fd83;
	st.global.v2.f64 	[%rd15], {%fd82, %fd84};
	sub.s32 	%r33, %r31, %r17;
	mad.lo.s32 	%r34, %r33, %r3, %r1;
	mul.wide.s32 	%rd32, %r34, 16;
	add.s64 	%rd33, %rd6, %rd32;
	ld.global.v2.f64 	{%fd85, %fd86}, [%rd33];
	add.f64 	%fd87, %fd82, %fd85;
	add.f64 	%fd88, %fd84, %fd86;
	st.global.v2.f64 	[%rd15], {%fd87, %fd88};
	ld.global.v2.f64 	{%fd89, %fd90}, [%rd17];
	mul.f64 	%fd91, %fd87, %fd89;
	mul.f64 	%fd92, %fd88, %fd90;
	sub.f64 	%fd93, %fd91, %fd92;
	mul.f64 	%fd94, %fd87, %fd90;
	fma.rn.f64 	%fd95, %fd88, %fd89, %fd94;
	st.global.v2.f64 	[%rd15], {%fd93, %fd95};
	sub.s32 	%r35, %r33, %r17;
	mad.lo.s32 	%r36, %r35, %r3, %r1;
	mul.wide.s32 	%rd34, %r36, 16;
	add.s64 	%rd35, %rd6, %rd34;
	ld.global.v2.f64 	{%fd96, %fd97}, [%rd35];
	add.f64 	%fd98, %fd93, %fd96;
	add.f64 	%fd99, %fd95, %fd97;
	st.global.v2.f64 	[%rd15], {%fd98, %fd99};
	ld.global.v2.f64 	{%fd100, %fd101}, [%rd17];
	mul.f64 	%fd102, %fd98, %fd100;
	mul.f64 	%fd103, %fd99, %fd101;
	sub.f64 	%fd104, %fd102, %fd103;
	mul.f64 	%fd105, %fd98, %fd101;
	fma.rn.f64 	%fd106, %fd99, %fd100, %fd105;
	st.global.v2.f64 	[%rd15], {%fd104, %fd106};
	sub.s32 	%r37, %r35, %r17;
	mad.lo.s32 	%r38, %r37, %r3, %r1;
	mul.wide.s32 	%rd36, %r38, 16;
	add.s64 	%rd37, %rd6, %rd36;
	ld.global.v2.f64 	{%fd107, %fd108}, [%rd37];
	add.f64 	%fd109, %fd104, %fd107;
	add.f64 	%fd110, %fd106, %fd108;
	st.global.v2.f64 	[%rd15], {%fd109, %fd110};
	ld.global.v2.f64 	{%fd111, %fd112}, [%rd17];
	mul.f64 	%fd113, %fd109, %fd111;
	mul.f64 	%fd114, %fd110, %fd112;
	sub.f64 	%fd115, %fd113, %fd114;
	mul.f64 	%fd116, %fd109, %fd112;
	fma.rn.f64 	%fd117, %fd110, %fd111, %fd116;
	st.global.v2.f64 	[%rd15], {%fd115, %fd117};
	sub.s32 	%r39, %r37, %r17;
	mad.lo.s32 	%r40, %r39, %r3, %r1;
	mul.wide.s32 	%rd38, %r40, 16;
	add.s64 	%rd39, %rd6, %rd38;
	ld.global.v2.f64 	{%fd118, %fd119}, [%rd39];
	add.f64 	%fd120, %fd115, %fd118;
	add.f64 	%fd121, %fd117, %fd119;
	st.global.v2.f64 	[%rd15], {%fd120, %fd121};
	ld.global.v2.f64 	{%fd122, %fd123}, [%rd17];
	mul.f64 	%fd124, %fd120, %fd122;
	mul.f64 	%fd125, %fd121, %fd123;
	sub.f64 	%fd126, %fd124, %fd125;
	mul.f64 	%fd127, %fd120, %fd123;
	fma.rn.f64 	%fd128, %fd121, %fd122, %fd127;
	st.global.v2.f64 	[%rd15], {%fd126, %fd128};
	sub.s32 	%r41, %r39, %r17;
	mad.lo.s32 	%r42, %r41, %r3, %r1;
	mul.wide.s32 	%rd40, %r42, 16;
	add.s64 	%rd41, %rd6, %rd40;
	ld.global.v2.f64 	{%fd129, %fd130}, [%rd41];
	add.f64 	%fd131, %fd126, %fd129;
	add.f64 	%fd132, %fd128, %fd130;
	st.global.v2.f64 	[%rd15], {%fd131, %fd132};
	ld.global.v2.f64 	{%fd133, %fd134}, [%rd17];
	mul.f64 	%fd135, %fd131, %fd133;
	mul.f64 	%fd136, %fd132, %fd134;
	sub.f64 	%fd137, %fd135, %fd136;
	mul.f64 	%fd138, %fd131, %fd134;
	fma.rn.f64 	%fd139, %fd132, %fd133, %fd138;
	st.global.v2.f64 	[%rd15], {%fd137, %fd139};
	sub.s32 	%r43, %r41, %r17;
	mad.lo.s32 	%r44, %r43, %r3, %r1;
	mul.wide.s32 	%rd42, %r44, 16;
	add.s64 	%rd43, %rd6, %rd42;
	ld.global.v2.f64 	{%fd140, %fd141}, [%rd43];
	add.f64 	%fd142, %fd137, %fd140;
	add.f64 	%fd143, %fd139, %fd141;
	st.global.v2.f64 	[%rd15], {%fd142, %fd143};
	ld.global.v2.f64 	{%fd144, %fd145}, [%rd17];
	mul.f64 	%fd146, %fd142, %fd144;
	mul.f64 	%fd147, %fd143, %fd145;
	sub.f64 	%fd148, %fd146, %fd147;
	mul.f64 	%fd149, %fd142, %fd145;
	fma.rn.f64 	%fd150, %fd143, %fd144, %fd149;
	st.global.v2.f64 	[%rd15], {%fd148, %fd150};
	sub.s32 	%r45, %r43, %r17;
	mad.lo.s32 	%r46, %r45, %r3, %r1;
	mul.wide.s32 	%rd44, %r46, 16;
	add.s64 	%rd45, %rd6, %rd44;
	ld.global.v2.f64 	{%fd151, %fd152}, [%rd45];
	add.f64 	%fd153, %fd148, %fd151;
	add.f64 	%fd154, %fd150, %fd152;
	st.global.v2.f64 	[%rd15], {%fd153, %fd154};
	ld.global.v2.f64 	{%fd155, %fd156}, [%rd17];
	mul.f64 	%fd157, %fd153, %fd155;
	mul.f64 	%fd158, %fd154, %fd156;
	sub.f64 	%fd159, %fd157, %fd158;
	mul.f64 	%fd160, %fd153, %fd156;
	fma.rn.f64 	%fd161, %fd154, %fd155, %fd160;
	st.global.v2.f64 	[%rd15], {%fd159, %fd161};
	sub.s32 	%r47, %r45, %r17;
	mad.lo.s32 	%r48, %r47, %r3, %r1;
	mul.wide.s32 	%rd46, %r48, 16;
	add.s64 	%rd47, %rd6, %rd46;
	ld.global.v2.f64 	{%fd162, %fd163}, [%rd47];
	add.f64 	%fd164, %fd159, %fd162;
	add.f64 	%fd165, %fd161, %fd163;
	st.global.v2.f64 	[%rd15], {%fd164, %fd165};
	ld.global.v2.f64 	{%fd166, %fd167}, [%rd17];
	mul.f64 	%fd168, %fd164, %fd166;
	mul.f64 	%fd169, %fd165, %fd167;
	sub.f64 	%fd170, %fd168, %fd169;
	mul.f64 	%fd171, %fd164, %fd167;
	fma.rn.f64 	%fd172, %fd165, %fd166, %fd171;
	st.global.v2.f64 	[%rd15], {%fd170, %fd172};
	sub.s32 	%r49, %r47, %r17;
	mad.lo.s32 	%r50, %r49, %r3, %r1;
	mul.wide.s32 	%rd48, %r50, 16;
	add.s64 	%rd49, %rd6, %rd48;
	ld.global.v2.f64 	{%fd173, %fd174}, [%rd49];
	add.f64 	%fd175, %fd170, %fd173;
	add.f64 	%fd176, %fd172, %fd174;
	st.global.v2.f64 	[%rd15], {%fd175, %fd176};
	ld.global.v2.f64 	{%fd177, %fd178}, [%rd17];
	mul.f64 	%fd179, %fd175, %fd177;
	mul.f64 	%fd180, %fd176, %fd178;
	sub.f64 	%fd181, %fd179, %fd180;
	mul.f64 	%fd182, %fd175, %fd178;
	fma.rn.f64 	%fd183, %fd176, %fd177, %fd182;
	st.global.v2.f64 	[%rd15], {%fd181, %fd183};
	mad.lo.s32 	%r51, %r16, %r3, %r1;
	mul.wide.s32 	%rd50, %r51, 16;
	add.s64 	%rd51, %rd6, %rd50;
	ld.global.v2.f64 	{%fd184, %fd185}, [%rd51];
	add.f64 	%fd186, %fd181, %fd184;
	add.f64 	%fd187, %fd183, %fd185;
	st.global.v2.f64 	[%rd15], {%fd186, %fd187};
$L__BB18_2:
	ret;

}
	// .globl	_Z11convolveSumiiP7double2S0_S0_d
.visible .entry _Z11convolveSumiiP7double2S0_S0_d(
	.param .u32 _Z11convolveSumiiP7double2S0_S0_d_param_0,
	.param .u32 _Z11convolveSumiiP7double2S0_S0_d_param_1,
	.param .u64 .ptr .align 1 _Z11convolveSumiiP7double2S0_S0_d_param_2,
	.param .u64 .ptr .align 1 _Z11convolveSumiiP7double2S0_S0_d_param_3,
	.param .u64 .ptr .align 1 _Z11convolveSumiiP7double2S0_S0_d_param_4,
	.param .f64 _Z11convolveSumiiP7double2S0_S0_d_param_5
)
{
	.reg .pred 	%p<5>;
	.reg .b32 	%r<15>;
	.reg .b64 	%rd<11>;
	.reg .b64 	%fd<20>;

	ld.param.u32 	%r4, [_Z11convolveSumiiP7double2S0_S0_d_param_0];
	ld.param.u32 	%r6, [_Z11convolveSumiiP7double2S0_S0_d_param_1];
	ld.param.u64 	%rd1, [_Z11convolveSumiiP7double2S0_S0_d_param_2];
	ld.param.u64 	%rd2, [_Z11convolveSumiiP7double2S0_S0_d_param_3];
	ld.param.u64 	%rd3, [_Z11convolveSumiiP7double2S0_S0_d_param_4];
	ld.param.f64 	%fd1, [_Z11convolveSumiiP7double2S0_S0_d_param_5];
	mov.u32 	%r7, %ntid.x;
	mov.u32 	%r8, %ctaid.x;
	mov.u32 	%r9, %tid.x;
	mad.lo.s32 	%r1, %r7, %r8, %r9;
	mov.u32 	%r10, %ntid.y;
	mov.u32 	%r11, %ctaid.y;
	mov.u32 	%r12, %tid.y;
	mad.lo.s32 	%r13, %r10, %r11, %r12;
	setp.ge.s32 	%p1, %r1, %r4;
	setp.ge.s32 	%p2, %r13, %r6;
	or.pred  	%p3, %p1, %p2;
	@%p3 bra 	$L__BB19_3;
	mad.lo.s32 	%r3, %r13, %r4, %r1;
	mul.lo.s32 	%r14, %r6, %r4;
	setp.ge.s32 	%p4, %r3, %r14;
	@%p4 bra 	$L__BB19_3;
	cvta.to.global.u64 	%rd4, %rd1;
	mul.wide.s32 	%rd5, %r3, 16;
	add.s64 	%rd6, %rd4, %rd5;
	ld.global.v2.f64 	{%fd2, %fd3}, [%rd6];
	cvta.to.global.u64 	%rd7, %rd2;
	add.s64 	%rd8, %rd7, %rd5;
	ld.global.v2.f64 	{%fd4, %fd5}, [%rd8];
	cvta.to.global.u64 	%rd9, %rd3;
	add.s64 	%rd10, %rd9, %rd5;
	ld.global.v2.f64 	{%fd6, %fd7}, [%rd10];
	mul.f64 	%fd8, %fd1, %fd6;
	mul.f64 	%fd9, %fd7, 0d0000000000000000;
	sub.f64 	%fd10, %fd8, %fd9;
	mul.f64 	%fd11, %fd1, %fd7;
	fma.rn.f64 	%fd12, %fd6, 0d0000000000000000, %fd11;
	mul.f64 	%fd13, %fd4, %fd10;
	mul.f64 	%fd14, %fd5, %fd12;
	sub.f64 	%fd15, %fd13, %fd14;
	mul.f64 	%fd16, %fd5, %fd10;
	fma.rn.f64 	%fd17, %fd4, %fd12, %fd16;
	add.f64 	%fd18, %fd2, %fd15;
	add.f64 	%fd19, %fd3, %fd17;
	st.global.v2.f64 	[%rd6], {%fd18, %fd19};
$L__BB19_3:
	ret;

}
	// .globl	_Z8getLayeriiiPdPKd
.visible .entry _Z8getLayeriiiPdPKd(
	.param .u32 _Z8getLayeriiiPdPKd_param_0,
	.param .u32 _Z8getLayeriiiPdPKd_param_1,
	.param .u32 _Z8getLayeriiiPdPKd_param_2,
	.param .u64 .ptr .align 1 _Z8getLayeriiiPdPKd_param_3,
	.param .u64 .ptr .align 1 _Z8getLayeriiiPdPKd_param_4
)
{
	.reg .pred 	%p<4>;
	.reg .b32 	%r<17>;
	.reg .b64 	%rd<9>;
	.reg .b64 	%fd<2>;

	ld.param.u32 	%r3, [_Z8getLayeriiiPdPKd_param_0];
	ld.param.u32 	%r6, [_Z8getLayeriiiPdPKd_param_1];
	ld.param.u32 	%r5, [_Z8getLayeriiiPdPKd_param_2];
	ld.param.u64 	%rd1, [_Z8getLayeriiiPdPKd_param_3];
	ld.param.u64 	%rd2, [_Z8getLayeriiiPdPKd_param_4];
	mov.u32 	%r7, %ntid.x;
	mov.u32 	%r8, %ctaid.x;
	mov.u32 	%r9, %tid.x;
	mad.lo.s32 	%r1, %r7, %r8, %r9;
	mov.u32 	%r10, %ntid.y;
	mov.u32 	%r11, %ctaid.y;
	mov.u32 	%r12, %tid.y;
	mad.lo.s32 	%r13, %r10, %r11, %r12;
	setp.ge.s32 	%p1, %r1, %r3;
	setp.ge.s32 	%p2, %r13, %r6;
	or.pred  	%p3, %p1, %p2;
	@%p3 bra 	$L__BB20_2;
	cvta.to.global.u64 	%rd3, %rd2;
	cvta.to.global.u64 	%rd4, %rd1;
	mad.lo.s32 	%r14, %r1, %r3, %r13;
	mul.lo.s32 	%r15, %r6, %r3;
	mad.lo.s32 	%r16, %r15, %r5, %r14;
	mul.wide.s32 	%rd5, %r16, 8;
	add.s64 	%rd6, %rd3, %rd5;
	ld.global.f64 	%fd1, [%rd6];
	mul.wide.s32 	%rd7, %r14, 8;
	add.s64 	%rd8, %rd4, %rd7;
	st.global.f64 	[%rd8], %fd1;
$L__BB20_2:
	ret;

}
	// .globl	_Z8setLayeriiiPdS_
.visible .entry _Z8setLayeriiiPdS_(
	.param .u32 _Z8setLayeriiiPdS__param_0,
	.param .u32 _Z8setLayeriiiPdS__param_1,
	.param .u32 _Z8setLayeriiiPdS__param_2,
	.param .u64 .ptr .align 1 _Z8setLayeriiiPdS__param_3,
	.param .u64 .ptr .align 1 _Z8setLayeriiiPdS__param_4
)
{
	.reg .pred 	%p<5>;
	.reg .b32 	%r<18>;
	.reg .b64 	%rd<9>;
	.reg .b64 	%fd<2>;

	ld.param.u32 	%r5, [_Z8setLayeriiiPdS__param_0];
	ld.param.u32 	%r8, [_Z8setLayeriiiPdS__param_1];
	ld.param.u32 	%r7, [_Z8setLayeriiiPdS__param_2];
	ld.param.u64 	%rd1, [_Z8setLayeriiiPdS__param_3];
	ld.param.u64 	%rd2, [_Z8setLayeriiiPdS__param_4];
	mov.u32 	%r9, %ntid.x;
	mov.u32 	%r10, %ctaid.x;
	mov.u32 	%r11, %tid.x;
	mad.lo.s32 	%r1, %r9, %r10, %r11;
	mov.u32 	%r12, %ntid.y;
	mov.u32 	%r13, %ctaid.y;
	mov.u32 	%r14, %tid.y;
	mad.lo.s32 	%r15, %r12, %r13, %r14;
	setp.ge.s32 	%p1, %r1, %r5;
	setp.ge.s32 	%p2, %r15, %r8;
	or.pred  	%p3, %p1, %p2;
	@%p3 bra 	$L__BB21_3;
	mad.lo.s32 	%r3, %r15, %r5, %r1;
	mul.lo.s32 	%r16, %r8, %r5;
	mul.lo.s32 	%r4, %r16, %r7;
	setp.ge.s32 	%p4, %r3, %r16;
	@%p4 bra 	$L__BB21_3;
	cvta.to.global.u64 	%rd3, %rd2;
	mul.wide.s32 	%rd4, %r3, 8;
	add.s64 	%rd5, %rd3, %rd4;
	ld.global.f64 	%fd1, [%rd5];
	add.s32 	%r17, %r4, %r3;
	cvta.to.global.u64 	%rd6, %rd1;
	mul.wide.s32 	%rd7, %r17, 8;
	add.s64 	%rd8, %rd6, %rd7;
	st.global.f64 	[%rd8], %fd1;
$L__BB21_3:
	ret;

}


// ===== COMPILED SASS (sm_100) =====

	.target	sm_100

	.elftype	@"ET_EXEC"


//--------------------- .note.nv.tkinfo           --------------------------
	.section	.note.nv.tkinfo,"",@"SHT_NOTE"
	.sectionflags	@"SHF_NOTE_NV_TKINFO"
	.tkinfo
        /*0018*/ 	.word	0x00000002
        /*0030*/ 	.string	""
        /*0030*/ 	.string	"ptxas"
        /*0030*/ 	.string	"Cuda compilation tools, release 13.0, V13.0.88"
        /*0030*/ 	.string	"Build cuda_13.0.r13.0/compiler.36424714_0"
        /*0030*/ 	.string	"-arch sm_100 -m 64 "



//--------------------- .note.nv.cuinfo           --------------------------
	.section	.note.nv.cuinfo,"",@"SHT_NOTE"
	.sectionflags	@"SHF_NOTE_NV_CUINFO"
        /*0018*/ 	.short	0x0002
        /*001a*/ 	.short	0x0064
        /*001c*/ 	.short	0x0082
	.zero		2


//--------------------- .nv.info                  --------------------------
	.section	.nv.info,"",@"SHT_CUDA_INFO"
	.align	4


	//----- nvinfo : EIATTR_REGCOUNT
	.align		4
        /*0000*/ 	.byte	0x04, 0x2f
        /*0002*/ 	.short	(.L_1 - .L_0)
	.align		4
.L_0:
        /*0004*/ 	.word	index@(_Z8getRPartiiPdP7double2)
        /*0008*/ 	.word	0x0000000a


	//----- nvinfo : EIATTR_FRAME_SIZE
	.align		4
.L_1:
        /*000c*/ 	.byte	0x04, 0x11
        /*000e*/ 	.short	(.L_3 - .L_2)
	.align		4
.L_2:
        /*0010*/ 	.word	index@(_Z8getRPartiiPdP7double2)
        /*0014*/ 	.word	0x00000000


	//----- nvinfo : EIATTR_REGCOUNT
	.align		4
.L_3:
        /*0018*/ 	.byte	0x04, 0x2f
        /*001a*/ 	.short	(.L_5 - .L_4)
	.align		4
.L_4:
        /*001c*/ 	.word	index@(_Z8getIPartiiPdP7double2)
        /*0020*/ 	.word	0x0000000a


	//----- nvinfo : EIATTR_FRAME_SIZE
	.align		4
.L_5:
        /*0024*/ 	.byte	0x04, 0x11
        /*0026*/ 	.short	(.L_7 - .L_6)
	.align		4
.L_6:
        /*0028*/ 	.word	index@(_Z8getIPartiiPdP7double2)
        /*002c*/ 	.word	0x00000000


	//----- nvinfo : EIATTR_REGCOUNT
	.align		4
.L_7:
        /*0030*/ 	.byte	0x04, 0x2f
        /*0032*/ 	.short	(.L_9 - .L_8)
	.align		4
.L_8:
        /*0034*/ 	.word	index@(_Z6scaleCiiP7double2S0_d)
        /*0038*/ 	.word	0x00000010


	//----- nvinfo : EIATTR_FRAME_SIZE
	.align		4
.L_9:
        /*003c*/ 	.byte	0x04, 0x11
        /*003e*/ 	.short	(.L_11 - .L_10)
	.align		4
.L_10:
        /*0040*/ 	.word	index@(_Z6scaleCiiP7double2S0_d)
        /*0044*/ 	.word	0x00000000


	//----- nvinfo : EIATTR_REGCOUNT
	.align		4
.L_11:
        /*0048*/ 	.byte	0x04, 0x2f
        /*004a*/ 	.short	(.L_13 - .L_12)
	.align		4
.L_12:
        /*004c*/ 	.word	index@(_Z4setCiiP7double2dd)
        /*0050*/ 	.word	0x0000000c


	//----- nvinfo : EIATTR_FRAME_SIZE
	.align		4
.L_13:
        /*0054*/ 	.byte	0x04, 0x11
        /*0056*/ 	.short	(.L_15 - .L_14)
	.align		4
.L_14:
        /*0058*/ 	.word	index@(_Z4setCiiP7double2dd)
        /*005c*/ 	.word	0x00000000


	//----- nvinfo : EIATTR_REGCOUNT
	.align		4
.L_15:
        /*0060*/ 	.byte	0x04, 0x2f
        /*0062*/ 	.short	(.L_17 - .L_16)
	.align		4
.L_16:
        /*0064*/ 	.word	index@(_Z5__r2ciiP7double2PKd)
        /*0068*/ 	.word	0x0000000e


	//----- nvinfo : EIATTR_FRAME_SIZE
	.align		4
.L_17:
        /*006c*/ 	.byte	0x04, 0x11
        /*006e*/ 	.short	(.L_19 - .L_18)
	.align		4
.L_18:
        /*0070*/ 	.word	index@(_Z5__r2ciiP7double2PKd)
        /*0074*/ 	.word	0x00000000


	//----- nvinfo : EIATTR_REGCOUNT
	.align		4
.L_19:
        /*0078*/ 	.byte	0x04, 0x2f
        /*007a*/ 	.short	(.L_21 - .L_20)
	.align		4
.L_20:
        /*007c*/ 	.word	index@(_Z7Fi_2D_xILj2EEviiPK7double2PKiS4_iPS0_S2_)
        /*0080*/ 	.word	0x0000001e


	//----- nvinfo : EIATTR_FRAME_SIZE
	.align		4
.L_21:
        /*0084*/ 	.byte	0x04, 0x11
        /*0086*/ 	.short	(.L_23 - .L_22)
	.align		4
.L_22:
        /*0088*/ 	.word	index@(_Z7Fi_2D_xILj2EEviiPK7double2PKiS4_iPS0_S2_)
        /*008c*/ 	.word	0x00000000


	//----- nvinfo : EIATTR_REGCOUNT
	.align		4
.L_23:
        /*0090*/ 	.byte	0x04, 0x2f
        /*0092*/ 	.short	(.L_25 - .L_24)
	.align		4
.L_24:
        /*0094*/ 	.word	index@(_Z7Fi_2D_xILj3EEviiPK7double2PKiS4_iPS0_S2_)
        /*0098*/ 	.word	0x00000020


	//----- nvinfo : EIATTR_FRAME_SIZE
	.align		4
.L_25:
        /*009c*/ 	.byte	0x04, 0x11
        /*009e*/ 	.short	(.L_27 - .L_26)
	.align		4
.L_26:
        /*00a0*/ 	.word	index@(_Z7Fi_2D_xILj3EEviiPK7double2PKiS4_iPS0_S2_)
        /*00a4*/ 	.word	0x00000000


	//----- nvinfo : EIATTR_REGCOUNT
	.align		4
.L_27:
        /*00a8*/ 	.byte	0x04, 0x2f
        /*00aa*/ 	.short	(.L_29 - .L_28)
	.align		4
.L_28:
        /*00ac*/ 	.word	index@(_Z7Fi_2D_xILj5EEviiPK7double2PKiS4_iPS0_S2_)
        /*00b0*/ 	.word	0x00000020


	//----- nvinfo : EIATTR_FRAME_SIZE
	.align		4
.L_29:
        /*00b4*/ 	.byte	0x04, 0x11
        /*00b6*/ 	.short	(.L_31 - .L_30)
	.align		4
.L_30:
        /*00b8*/ 	.word	index@(_Z7Fi_2D_xILj5EEviiPK7double2PKiS4_iPS0_S2_)
        /*00bc*/ 	.word	0x00000000


	//----- nvinfo : EIATTR_REGCOUNT
	.align		4
.L_31:
        /*00c0*/ 	.byte	0x04, 0x2f
        /*00c2*/ 	.short	(.L_33 - .L_32)
	.align		4
.L_32:
        /*00c4*/ 	.word	index@(_Z7Fi_2D_xILj7EEviiPK7double2PKiS4_iPS0_S2_)
        /*00c8*/ 	.word	0x00000020


	//----- nvinfo : EIATTR_FRAME_SIZE
	.align		4
.L_33:
        /*00cc*/ 	.byte	0x04, 0x11
        /*00ce*/ 	.short	(.L_35 - .L_34)
	.align		4
.L_34:
        /*00d0*/ 	.word	index@(_Z7Fi_2D_xILj7EEviiPK7double2PKiS4_iPS0_S2_)
        /*00d4*/ 	.word	0x00000000


	//----- nvinfo : EIATTR_REGCOUNT
	.align		4
.L_35:
        /*00d8*/ 	.byte	0x04, 0x2f
        /*00da*/ 	.short	(.L_37 - .L_36)
	.align		4
.L_36:
        /*00dc*/ 	.word	index@(_Z7Fi_2D_xILj11EEviiPK7double2PKiS4_iPS0_S2_)
        /*00e0*/ 	.word	0x00000020


	//----- nvinfo : EIATTR_FRAME_SIZE
	.align		4
.L_37:
        /*00e4*/ 	.byte	0x04, 0x11
        /*00e6*/ 	.short	(.L_39 - .L_38)
	.align		4
.L_38:
        /*00e8*/ 	.word	index@(_Z7Fi_2D_xILj11EEviiPK7double2PKiS4_iPS0_S2_)
        /*00ec*/ 	.word	0x00000000


	//----- nvinfo : EIATTR_REGCOUNT
	.align		4
.L_39:
        /*00f0*/ 	.byte	0x04, 0x2f
        /*00f2*/ 	.short	(.L_41 - .L_40)
	.align		4
.L_40:
        /*00f4*/ 	.word	index@(_Z7Fi_2D_xILj13EEviiPK7double2PKiS4_iPS0_S2_)
        /*00f8*/ 	.word	0x00000020


	//----- nvinfo : EIATTR_FRAME_SIZE
	.align		4
.L_41:
        /*00fc*/ 	.byte	0x04, 0x11
        /*00fe*/ 	.short	(.L_43 - .L_42)
	.align		4
.L_42:
        /*0100*/ 	.word	index@(_Z7Fi_2D_xILj13EEviiPK7double2PKiS4_iPS0_S2_)
        /*0104*/ 	.word	0x00000000


	//----- nvinfo : EIATTR_REGCOUNT
	.align		4
.L_43:
        /*0108*/ 	.byte	0x04, 0x2f
        /*010a*/ 	.short	(.L_45 - .L_44)
	.align		4
.L_44:
        /*010c*/ 	.word	index@(_Z7Fi_2D_xILj17EEviiPK7double2PKiS4_iPS0_S2_)
        /*0110*/ 	.word	0x00000020


	//----- nvinfo : EIATTR_FRAME_SIZE
	.align		4
.L_45:
        /*0114*/ 	.byte	0x04, 0x11
        /*0116*/ 	.short	(.L_47 - .L_46)
	.align		4
.L_46:
        /*0118*/ 	.word	index@(_Z7Fi_2D_xILj17EEviiPK7double2PKiS4_iPS0_S2_)
        /*011c*/ 	.word	0x00000000


	//----- nvinfo : EIATTR_REGCOUNT
	.align		4
.L_47:
        /*0120*/ 	.byte	0x04, 0x2f
        /*0122*/ 	.short	(.L_49 - .L_48)
	.align		4
.L_48:
        /*0124*/ 	.word	index@(_Z7Fi_2D_yILj2EEviiPK7double2PKiS4_iPS0_S2_)
        /*0128*/ 	.word	0x0000001c


	//----- nvinfo : EIATTR_FRAME_SIZE
	.align		4
.L_49:
        /*012c*/ 	.byte	0x04, 0x11
        /*012e*/ 	.short	(.L_51 - .L_50)
	.align		4
.L_50:
        /*0130*/ 	.word	index@(_Z7Fi_2D_yILj2EEviiPK7double2PKiS4_iPS0_S2_)
        /*0134*/ 	.word	0x00000000


	//----- nvinfo : EIATTR_REGCOUNT
	.align		4
.L_51:
        /*0138*/ 	.byte	0x04, 0x2f
        /*013a*/ 	.short	(.L_53 - .L_52)
	.align		4
.L_52:
        /*013c*/ 	.word	index@(_Z7Fi_2D_yILj3EEviiPK7double2PKiS4_iPS0_S2_)
        /*0140*/ 	.word	0x00000020


	//----- nvinfo : EIATTR_FRAME_SIZE
	.align		4
.L_53:
        /*0144*/ 	.byte	0x04, 0x11
        /*0146*/ 	.short	(.L_55 - .L_54)
	.align		4
.L_54:
        /*0148*/ 	.word	index@(_Z7Fi_2D_yILj3EEviiPK7double2PKiS4_iPS0_S2_)
        /*014c*/ 	.word	0x00000000


	//----- nvinfo : EIATTR_REGCOUNT
	.align		4
.L_55:
        /*0150*/ 	.byte	0x04, 0x2f
        /*0152*/ 	.short	(.L_57 - .L_56)
	.align		4
.L_56:
        /*0154*/ 	.word	index@(_Z7Fi_2D_yILj5EEviiPK7double2PKiS4_iPS0_S2_)
        /*0158*/ 	.word	0x00000020


	//----- nvinfo : EIATTR_FRAME_SIZE
	.align		4
.L_57:
        /*015c*/ 	.byte	0x04, 0x11
        /*015e*/ 	.short	(.L_59 - .L_58)
	.align		4
.L_58:
        /*0160*/ 	.word	index@(_Z7Fi_2D_yILj5EEviiPK7double2PKiS4_iPS0_S2_)
        /*0164*/ 	.word	0x00000000


	//----- nvinfo : EIATTR_REGCOUNT
	.align		4
.L_59:
        /*0168*/ 	.byte	0x04, 0x2f
        /*016a*/ 	.short	(.L_61 - .L_60)
	.align		4
.L_60:
        /*016c*/ 	.word	index@(_Z7Fi_2D_yILj7EEviiPK7double2PKiS4_iPS0_S2_)
        /*0170*/ 	.word	0x00000020


	//----- nvinfo : EIATTR_FRAME_SIZE
	.align		4
.L_61:
        /*0174*/ 	.byte	0x04, 0x11
        /*0176*/ 	.short	(.L_63 - .L_62)
	.align		4
.L_62:
        /*0178*/ 	.word	index@(_Z7Fi_2D_yILj7EEviiPK7double2PKiS4_iPS0_S2_)
        /*017c*/ 	.word	0x00000000


	//----- nvinfo : EIATTR_REGCOUNT
	.align		4
.L_63:
        /*0180*/ 	.byte	0x04, 0x2f
        /*0182*/ 	.short	(.L_65 - .L_64)
	.align		4
.L_64:
        /*0184*/ 	.word	index@(_Z7Fi_2D_yILj11EEviiPK7double2PKiS4_iPS0_S2_)
        /*0188*/ 	.word	0x00000020


	//----- nvinfo : EIATTR_FRAME_SIZE
	.align		4
.L_65:
        /*018c*/ 	.byte	0x04, 0x11
        /*018e*/ 	.short	(.L_67 - .L_66)
	.align		4
.L_66:
        /*0190*/ 	.word	index@(_Z7Fi_2D_yILj11EEviiPK7double2PKiS4_iPS0_S2_)
        /*0194*/ 	.word	0x00000000


	//----- nvinfo : EIATTR_REGCOUNT
	.align		4
.L_67:
        /*0198*/ 	.byte	0x04, 0x2f
        /*019a*/ 	.short	(.L_69 - .L_68)
	.align		4
.L_68:
        /*019c*/ 	.word	index@(_Z7Fi_2D_yILj13EEviiPK7double2PKiS4_iPS0_S2_)
        /*01a0*/ 	.word	0x00000020


	//----- nvinfo : EIATTR_FRAME_SIZE
	.align		4
.L_69:
        /*01a4*/ 	.byte	0x04, 0x11
        /*01a6*/ 	.short	(.L_71 - .L_70)
	.align		4
.L_70:
        /*01a8*/ 	.word	index@(_Z7Fi_2D_yILj13EEviiPK7double2PKiS4_iPS0_S2_)
        /*01ac*/ 	.word	0x00000000


	//----- nvinfo : EIATTR_REGCOUNT
	.align		4
.L_71:
        /*01b0*/ 	.byte	0x04, 0x2f
        /*01b2*/ 	.short	(.L_73 - .L_72)
	.align		4
.L_72:
        /*01b4*/ 	.word	index@(_Z7Fi_2D_yILj17EEviiPK7double2PKiS4_iPS0_S2_)
        /*01b8*/ 	.word	0x00000020


	//----- nvinfo : EIATTR_FRAME_SIZE
	.align		4
.L_73:
        /*01bc*/ 	.byte	0x04, 0x11
        /*01be*/ 	.short	(.L_75 - .L_74)
	.align		4
.L_74:
        /*01c0*/ 	.word	index@(_Z7Fi_2D_yILj17EEviiPK7double2PKiS4_iPS0_S2_)
        /*01c4*/ 	.word	0x00000000


	//----- nvinfo : EIATTR_REGCOUNT
	.align		4
.L_75:
        /*01c8*/ 	.byte	0x04, 0x2f
        /*01ca*/ 	.short	(.L_77 - .L_76)
	.align		4
.L_76:
        /*01cc*/ 	.word	index@(_Z11convolveSumiiP7double2S0_S0_d)
        /*01d0*/ 	.word	0x00000014


	//----- nvinfo : EIATTR_FRAME_SIZE
	.align		4
.L_77:
        /*01d4*/ 	.byte	0x04, 0x11
        /*01d6*/ 	.short	(.L_79 - .L_78)
	.align		4
.L_78:
        /*01d8*/ 	.word	index@(_Z11convolveSumiiP7double2S0_S0_d)
        /*01dc*/ 	.word	0x00000000


	//----- nvinfo : EIATTR_REGCOUNT
	.align		4
.L_79:
        /*01e0*/ 	.byte	0x04, 0x2f
        /*01e2*/ 	.short	(.L_81 - .L_80)
	.align		4
.L_80:
        /*01e4*/ 	.word	index@(_Z8getLayeriiiPdPKd)
        /*01e8*/ 	.word	0x0000000a


	//----- nvinfo : EIATTR_FRAME_SIZE
	.align		4
.L_81:
        /*01ec*/ 	.byte	0x04, 0x11
        /*01ee*/ 	.short	(.L_83 - .L_82)
	.align		4
.L_82:
        /*01f0*/ 	.word	index@(_Z8getLayeriiiPdPKd)
        /*01f4*/ 	.word	0x00000000


	//----- nvinfo : EIATTR_REGCOUNT
	.align		4
.L_83:
        /*01f8*/ 	.byte	0x04, 0x2f
        /*01fa*/ 	.short	(.L_85 - .L_84)
	.align		4
.L_84:
        /*01fc*/ 	.word	index@(_Z8setLayeriiiPdS_)
        /*0200*/ 	.word	0x0000000a


	//----- nvinfo : EIATTR_FRAME_SIZE
	.align		4
.L_85:
        /*0204*/ 	.byte	0x04, 0x11
        /*0206*/ 	.short	(.L_87 - .L_86)
	.align		4
.L_86:
        /*0208*/ 	.word	index@(_Z8setLayeriiiPdS_)
        /*020c*/ 	.word	0x00000000


	//----- nvinfo : EIATTR_MIN_STACK_SIZE
	.align		4
.L_87:
        /*0210*/ 	.byte	0x04, 0x12
        /*0212*/ 	.short	(.L_89 - .L_88)
	.align		4
.L_88:
        /*0214*/ 	.word	index@(_Z8setLayeriiiPdS_)
        /*0218*/ 	.word	0x00000000


	//----- nvinfo : EIATTR_MIN_STACK_SIZE
	.align		4
.L_89:
        /*021c*/ 	.byte	0x04, 0x12
        /*021e*/ 	.short	(.L_91 - .L_90)
	.align		4
.L_90:
        /*0220*/ 	.word	index@(_Z8getLayeriiiPdPKd)
        /*0224*/ 	.word	0x00000000


	//----- nvinfo : EIATTR_MIN_STACK_SIZE
	.align		4
.L_91:
        /*0228*/ 	.byte	0x04, 0x12
        /*022a*/ 	.short	(.L_93 - .L_92)
	.align		4
.L_92:
        /*022c*/ 	.word	index@(_Z11convolveSumiiP7double2S0_S0_d)
        /*0230*/ 	.word	0x00000000


	//----- nvinfo : EIATTR_MIN_STACK_SIZE
	.align		4
.L_93:
        /*0234*/ 	.byte	0x04, 0x12
        /*0236*/ 	.short	(.L_95 - .L_94)
	.align		4
.L_94:
        /*0238*/ 	.word	index@(_Z7Fi_2D_yILj17EEviiPK7double2PKiS4_iPS0_S2_)
        /*023c*/ 	.word	0x00000000


	//----- nvinfo : EIATTR_MIN_STACK_SIZE
	.align		4
.L_95:
        /*0240*/ 	.byte	0x04, 0x12
        /*0242*/ 	.short	(.L_97 - .L_96)
	.align		4
.L_96:
        /*0244*/ 	.word	index@(_Z7Fi_2D_yILj13EEviiPK7double2PKiS4_iPS0_S2_)
        /*0248*/ 	.word	0x00000000


	//----- nvinfo : EIATTR_MIN_STACK_SIZE
	.align		4
.L_97:
        /*024c*/ 	.byte	0x04, 0x12
        /*024e*/ 	.short	(.L_99 - .L_98)
	.align		4
.L_98:
        /*0250*/ 	.word	index@(_Z7Fi_2D_yILj11EEviiPK7double2PKiS4_iPS0_S2_)
        /*0254*/ 	.word	0x00000000


	//----- nvinfo : EIATTR_MIN_STACK_SIZE
	.align		4
.L_99:
        /*0258*/ 	.byte	0x04, 0x12
        /*025a*/ 	.short	(.L_101 - .L_100)
	.align		4
.L_100:
        /*025c*/ 	.word	index@(_Z7Fi_2D_yILj7EEviiPK7double2PKiS4_iPS0_S2_)
        /*0260*/ 	.word	0x00000000


	//----- nvinfo : EIATTR_MIN_STACK_SIZE
	.align		4
.L_101:
        /*0264*/ 	.byte	0x04, 0x12
        /*0266*/ 	.short	(.L_103 - .L_102)
	.align		4
.L_102:
        /*0268*/ 	.word	index@(_Z7Fi_2D_yILj5EEviiPK7double2PKiS4_iPS0_S2_)
        /*026c*/ 	.word	0x00000000


	//----- nvinfo : EIATTR_MIN_STACK_SIZE
	.align		4
.L_103:
        /*0270*/ 	.byte	0x04, 0x12
        /*0272*/ 	.short	(.L_105 - .L_104)
	.align		4
.L_104:
        /*0274*/ 	.word	index@(_Z7Fi_2D_yILj3EEviiPK7double2PKiS4_iPS0_S2_)
        /*0278*/ 	.word	0x00000000


	//----- nvinfo : EIATTR_MIN_STACK_SIZE
	.align		4
.L_105:
        /*027c*/ 	.byte	0x04, 0x12
        /*027e*/ 	.short	(.L_107 - .L_106)
	.align		4
.L_106:
        /*0280*/ 	.word	index@(_Z7Fi_2D_yILj2EEviiPK7double2PKiS4_iPS0_S2_)
        /*0284*/ 	.word	0x00000000


	//----- nvinfo : EIATTR_MIN_STACK_SIZE
	.align		4
.L_107:
        /*0288*/ 	.byte	0x04, 0x12
        /*028a*/ 	.short	(.L_109 - .L_108)
	.align		4
.L_108:
        /*028c*/ 	.word	index@(_Z7Fi_2D_xILj17EEviiPK7double2PKiS4_iPS0_S2_)
        /*0290*/ 	.word	0x00000000


	//----- nvinfo : EIATTR_MIN_STACK_SIZE
	.align		4
.L_109:
        /*0294*/ 	.byte	0x04, 0x12
        /*0296*/ 	.short	(.L_111 - .L_110)
	.align		4
.L_110:
        /*0298*/ 	.word	index@(_Z7Fi_2D_xILj13EEviiPK7double2PKiS4_iPS0_S2_)
        /*029c*/ 	.word	0x00000000


	//----- nvinfo : EIATTR_MIN_STACK_SIZE
	.align		4
.L_111:
        /*02a0*/ 	.byte	0x04, 0x12
        /*02a2*/ 	.short	(.L_113 - .L_112)
	.align		4
.L_112:
        /*02a4*/ 	.word	index@(_Z7Fi_2D_xILj11EEviiPK7double2PKiS4_iPS0_S2_)
        /*02a8*/ 	.word	0x00000000


	//----- nvinfo : EIATTR_MIN_STACK_SIZE
	.align		4
.L_113:
        /*02ac*/ 	.byte	0x04, 0x12
        /*02ae*/ 	.short	(.L_115 - .L_114)
	.align		4
.L_114:
        /*02b0*/ 	.word	index@(_Z7Fi_2D_xILj7EEviiPK7double2PKiS4_iPS0_S2_)
        /*02b4*/ 	.word	0x00000000


	//----- nvinfo : EIATTR_MIN_STACK_SIZE
	.align		4
.L_115:
        /*02b8*/ 	.byte	0x04, 0x12
        /*02ba*/ 	.short	(.L_117 - .L_116)
	.align		4
.L_116:
        /*02bc*/ 	.word	index@(_Z7Fi_2D_xILj5EEviiPK7double2PKiS4_iPS0_S2_)
        /*02c0*/ 	.word	0x00000000


	//----- nvinfo : EIATTR_MIN_STACK_SIZE
	.align		4
.L_117:
        /*02c4*/ 	.byte	0x04, 0x12
        /*02c6*/ 	.short	(.L_119 - .L_118)
	.align		4
.L_118:
        /*02c8*/ 	.word	index@(_Z7Fi_2D_xILj3EEviiPK7double2PKiS4_iPS0_S2_)
        /*02cc*/ 	.word	0x00000000


	//----- nvinfo : EIATTR_MIN_STACK_SIZE
	.align		4
.L_119:
        /*02d0*/ 	.byte	0x04, 0x12
        /*02d2*/ 	.short	(.L_121 - .L_120)
	.align		4
.L_120:
        /*02d4*/ 	.word	index@(_Z7Fi_2D_xILj2EEviiPK7double2PKiS4_iPS0_S2_)
        /*02d8*/ 	.word	0x00000000


	//----- nvinfo : EIATTR_MIN_STACK_SIZE
	.align		4
.L_121:
        /*02dc*/ 	.byte	0x04, 0x12
        /*02de*/ 	.short	(.L_123 - .L_122)
	.align		4
.L_122:
        /*02e0*/ 	.word	index@(_Z5__r2ciiP7double2PKd)
        /*02e4*/ 	.word	0x00000000


	//----- nvinfo : EIATTR_MIN_STACK_SIZE
	.align		4
.L_123:
        /*02e8*/ 	.byte	0x04, 0x12
        /*02ea*/ 	.short	(.L_125 - .L_124)
	.align		4
.L_124:
        /*02ec*/ 	.word	index@(_Z4setCiiP7double2dd)
        /*02f0*/ 	.word	0x00000000


	//----- nvinfo : EIATTR_MIN_STACK_SIZE
	.align		4
.L_125:
        /*02f4*/ 	.byte	0x04, 0x12
        /*02f6*/ 	.short	(.L_127 - .L_126)
	.align		4
.L_126:
        /*02f8*/ 	.word	index@(_Z6scaleCiiP7double2S0_d)
        /*02fc*/ 	.word	0x00000000


	//----- nvinfo : EIATTR_MIN_STACK_SIZE
	.align		4
.L_127:
        /*0300*/ 	.byte	0x04, 0x12
        /*0302*/ 	.short	(.L_129 - .L_128)
	.align		4
.L_128:
        /*0304*/ 	.word	index@(_Z8getIPartiiPdP7double2)
        /*0308*/ 	.word	0x00000000


	//----- nvinfo : EIATTR_MIN_STACK_SIZE
	.align		4
.L_129:
        /*030c*/ 	.byte	0x04, 0x12
        /*030e*/ 	.short	(.L_131 - .L_130)
	.align		4
.L_130:
        /*0310*/ 	.word	index@(_Z8getRPartiiPdP7double2)
        /*0314*/ 	.word	0x00000000
.L_131:


//--------------------- .nv.compat                --------------------------
	.section	.nv.compat,"",@"SHT_CUDA_COMPAT_INFO"
	.align	4
        /*0000*/ 	.byte	0x02, 0x09, 0x00, 0x00, 0x02, 0x02, 0x01, 0x00, 0x02, 0x05, 0x05, 0x00, 0x03, 0x07, 0x01, 0x01
        /*0010*/ 	.byte	0x02, 0x03, 0x00, 0x00, 0x02, 0x06, 0x01, 0x00, 0x04, 0x0b, 0x08, 0x00, 0x01, 0x00, 0x00, 0x00
        /*0020*/ 	.byte	0x00, 0x00, 0x00, 0x00


//--------------------- .nv.info._Z8setLayeriiiPdS_ --------------------------
	.section	.nv.info._Z8setLayeriiiPdS_,"",@"SHT_CUDA_INFO"
	.sectionflags	@""
	.align	4


	//----- nvinfo : EIATTR_CUDA_API_VERSION
	.align		4
        /*0000*/ 	.byte	0x04, 0x37
        /*0002*/ 	.short	(.L_133 - .L_132)
.L_132:
        /*0004*/ 	.word	0x00000082


	//----- nvinfo : EIATTR_KPARAM_INFO
	.align		4
.L_133:
        /*0008*/ 	.byte	0x04, 0x17
        /*000a*/ 	.short	(.L_135 - .L_134)
.L_134:
        /*000c*/ 	.word	0x00000000
        /*0010*/ 	.short	0x0004
        /*0012*/ 	.short	0x0018
        /*0014*/ 	.byte	0x00, 0xf5, 0x21, 0x00


	//----- nvinfo : EIATTR_KPARAM_INFO
	.align		4
.L_135:
        /*0018*/ 	.byte	0x04, 0x17
        /*001a*/ 	.short	(.L_137 - .L_136)
.L_136:
        /*001c*/ 	.word	0x00000000
        /*0020*/ 	.short	0x0003
        /*0022*/ 	.short	0x0010
        /*0024*/ 	.byte	0x00, 0xf5, 0x21, 0x00


	//----- nvinfo : EIATTR_KPARAM_INFO
	.align		4
.L_137:
        /*0028*/ 	.byte	0x04, 0x17
        /*002a*/ 	.short	(.L_139 - .L_138)
.L_138:
        /*002c*/ 	.word	0x00000000
        /*0030*/ 	.short	0x0002
        /*0032*/ 	.short	0x0008
        /*0034*/ 	.byte	0x00, 0xf0, 0x11, 0x00


	//----- nvinfo : EIATTR_KPARAM_INFO
	.align		4
.L_139:
        /*0038*/ 	.byte	0x04, 0x17
        /*003a*/ 	.short	(.L_141 - .L_140)
.L_140:
        /*003c*/ 	.word	0x00000000
        /*0040*/ 	.short	0x0001
        /*0042*/ 	.short	0x0004
        /*0044*/ 	.byte	0x00, 0xf0, 0x11, 0x00


	//----- nvinfo : EIATTR_KPARAM_INFO
	.align		4
.L_141:
        /*0048*/ 	.byte	0x04, 0x17
        /*004a*/ 	.short	(.L_143 - .L_142)
.L_142:
        /*004c*/ 	.word	0x00000000
        /*0050*/ 	.short	0x0000
        /*0052*/ 	.short	0x0000
        /*0054*/ 	.byte	0x00, 0xf0, 0x11, 0x00


	//----- nvinfo : EIATTR_SPARSE_MMA_MASK
	.align		4
.L_143:
        /*0058*/ 	.byte	0x03, 0x50
        /*005a*/ 	.short	0x0000


	//----- nvinfo : EIATTR_MAXREG_COUNT
	.align		4
        /*005c*/ 	.byte	0x03, 0x1b
        /*005e*/ 	.short	0x00ff


	//----- nvinfo : EIATTR_MERCURY_ISA_VERSION
	.align		4
        /*0060*/ 	.byte	0x03, 0x5f
        /*0062*/ 	.short	0x0101


	//----- nvinfo : EIATTR_VRC_CTA_INIT_COUNT
	.align		4
        /*0064*/ 	.byte	0x02, 0x4a
	.zero		1
	.zero		1


	//----- nvinfo : EIATTR_EXIT_INSTR_OFFSETS
	.align		4
        /*0068*/ 	.byte	0x04, 0x1c
        /*006a*/ 	.short	(.L_145 - .L_144)


	//   ....[0]....
.L_144:
        /*006c*/ 	.word	0x000000c0


	//   ....[1]....
        /*0070*/ 	.word	0x00000100


	//   ....[2]....
        /*0074*/ 	.word	0x000001a0


	//----- nvinfo : EIATTR_CBANK_PARAM_SIZE
	.align		4
.L_145:
        /*0078*/ 	.byte	0x03, 0x19
        /*007a*/ 	.short	0x0020


	//----- nvinfo : EIATTR_PARAM_CBANK
	.align		4
        /*007c*/ 	.byte	0x04, 0x0a
        /*007e*/ 	.short	(.L_147 - .L_146)
	.align		4
.L_146:
        /*0080*/ 	.word	index@(.nv.constant0._Z8setLayeriiiPdS_)
        /*0084*/ 	.short	0x0380
        /*0086*/ 	.short	0x0020


	//----- nvinfo : EIATTR_SW_WAR
	.align		4
.L_147:
        /*0088*/ 	.byte	0x04, 0x36
        /*008a*/ 	.short	(.L_149 - .L_148)
.L_148:
        /*008c*/ 	.word	0x00000008
.L_149:


//--------------------- .nv.info._Z8getLayeriiiPdPKd --------------------------
	.section	.nv.info._Z8getLayeriiiPdPKd,"",@"SHT_CUDA_INFO"
	.sectionflags	@""
	.align	4


	//----- nvinfo : EIATTR_CUDA_API_VERSION
	.align		4
        /*0000*/ 	.byte	0x04, 0x37
        /*0002*/ 	.short	(.L_151 - .L_150)
.L_150:
        /*0004*/ 	.word	0x00000082


	//----- nvinfo : EIATTR_KPARAM_INFO
	.align		4
.L_151:
        /*0008*/ 	.byte	0x04, 0x17
        /*000a*/ 	.short	(.L_153 - .L_152)
.L_152:
        /*000c*/ 	.word	0x00000000
        /*0010*/ 	.short	0x0004
        /*0012*/ 	.short	0x0018
        /*0014*/ 	.byte	0x00, 0xf5, 0x21, 0x00


	//----- nvinfo : EIATTR_KPARAM_INFO
	.align		4
.L_153:
        /*0018*/ 	.byte	0x04, 0x17
        /*001a*/ 	.short	(.L_155 - .L_154)
.L_154:
        /*001c*/ 	.word	0x00000000
        /*0020*/ 	.short	0x0003
        /*0022*/ 	.short	0x0010
        /*0024*/ 	.byte	0x00, 0xf5, 0x21, 0x00


	//----- nvinfo : EIATTR_KPARAM_INFO
	.align		4
.L_155:
        /*0028*/ 	.byte	0x04, 0x17
        /*002a*/ 	.short	(.L_157 - .L_156)
.L_156:
        /*002c*/ 	.word	0x00000000
        /*0030*/ 	.short	0x0002
        /*0032*/ 	.short	0x0008
        /*0034*/ 	.byte	0x00, 0xf0, 0x11, 0x00


	//----- nvinfo : EIATTR_KPARAM_INFO
	.align		4
.L_157:
        /*0038*/ 	.byte	0x04, 0x17
        /*003a*/ 	.short	(.L_159 - .L_158)
.L_158:
        /*003c*/ 	.word	0x00000000
        /*0040*/ 	.short	0x0001
        /*0042*/ 	.short	0x0004
        /*0044*/ 	.byte	0x00, 0xf0, 0x11, 0x00


	//----- nvinfo : EIATTR_KPARAM_INFO
	.align		4
.L_159:
        /*0048*/ 	.byte	0x04, 0x17
        /*004a*/ 	.short	(.L_161 - .L_160)
.L_160:
        /*004c*/ 	.word	0x00000000
        /*0050*/ 	.short	0x0000
        /*0052*/ 	.short	0x0000
        /*0054*/ 	.byte	0x00, 0xf0, 0x11, 0x00


	//----- nvinfo : EIATTR_SPARSE_MMA_MASK
	.align		4
.L_161:
        /*0058*/ 	.byte	0x03, 0x50
        /*005a*/ 	.short	0x0000


	//----- nvinfo : EIATTR_MAXREG_COUNT
	.align		4
        /*005c*/ 	.byte	0x03, 0x1b
        /*005e*/ 	.short	0x00ff


	//----- nvinfo : EIATTR_MERCURY_ISA_VERSION
	.align		4
        /*0060*/ 	.byte	0x03, 0x5f
        /*0062*/ 	.short	0x0101


	//----- nvinfo : EIATTR_VRC_CTA_INIT_COUNT
	.align		4
        /*0064*/ 	.byte	0x02, 0x4a
	.zero		1
	.zero		1


	//----- nvinfo : EIATTR_EXIT_INSTR_OFFSETS
	.align		4
        /*0068*/ 	.byte	0x04, 0x1c
        /*006a*/ 	.short	(.L_163 - .L_162)


	//   ....[0]....
.L_162:
        /*006c*/ 	.word	0x000000c0


	//   ....[1]....
        /*0070*/ 	.word	0x00000180


	//----- nvinfo : EIATTR_CBANK_PARAM_SIZE
	.align		4
.L_163:
        /*0074*/ 	.byte	0x03, 0x19
        /*0076*/ 	.short	0x0020


	//----- nvinfo : EIATTR_PARAM_CBANK
	.align		4
        /*0078*/ 	.byte	0x04, 0x0a
        /*007a*/ 	.short	(.L_165 - .L_164)
	.align		4
.L_164:
        /*007c*/ 	.word	index@(.nv.constant0._Z8getLayeriiiPdPKd)
        /*0080*/ 	.short	0x0380
        /*0082*/ 	.short	0x0020


	//----- nvinfo : EIATTR_SW_WAR
	.align		4
.L_165:
        /*0084*/ 	.byte	0x04, 0x36
        /*0086*/ 	.short	(.L_167 - .L_166)
.L_166:
        /*0088*/ 	.word	0x00000008
.L_167:


//--------------------- .nv.info._Z11convolveSumiiP7double2S0_S0_d --------------------------
	.section	.nv.info._Z11convolveSumiiP7double2S0_S0_d,"",@"SHT_CUDA_INFO"
	.sectionflags	@""
	.align	4


	//----- nvinfo : EIATTR_CUDA_API_VERSION
	.align		4
        /*0000*/ 	.byte	0x04, 0x37
        /*0002*/ 	.short	(.L_169 - .L_168)
.L_168:
        /*0004*/ 	.word	0x00000082


	//----- nvinfo : EIATTR_KPARAM_INFO
	.align		4
.L_169:
        /*0008*/ 	.byte	0x04, 0x17
        /*000a*/ 	.short	(.L_171 - .L_170)
.L_170:
        /*000c*/ 	.word	0x00000000
        /*0010*/ 	.short	0x0005
        /*0012*/ 	.short	0x0020
        /*0014*/ 	.byte	0x00, 0xf0, 0x21, 0x00


	//----- nvinfo : EIATTR_KPARAM_INFO
	.align		4
.L_171:
        /*0018*/ 	.byte	0x04, 0x17
        /*001a*/ 	.short	(.L_173 - .L_172)
.L_172:
        /*001c*/ 	.word	0x00000000
        /*0020*/ 	.short	0x0004
        /*0022*/ 	.short	0x0018
        /*0024*/ 	.byte	0x00, 0xf5, 0x21, 0x00


	//----- nvinfo : EIATTR_KPARAM_INFO
	.align		4
.L_173:
        /*0028*/ 	.byte	0x04, 0x17
        /*002a*/ 	.short	(.L_175 - .L_174)
.L_174:
        /*002c*/ 	.word	0x00000000
        /*0030*/ 	.short	0x0003
        /*0032*/ 	.short	0x0010
        /*0034*/ 	.byte	0x00, 0xf5, 0x21, 0x00


	//----- nvinfo : EIATTR_KPARAM_INFO
	.align		4
.L_175:
        /*0038*/ 	.byte	0x04, 0x17
        /*003a*/ 	.short	(.L_177 - .L_176)
.L_176:
        /*003c*/ 	.word	0x00000000
        /*0040*/ 	.short	0x0002
        /*0042*/ 	.short	0x0008
        /*0044*/ 	.byte	0x00, 0xf5, 0x21, 0x00


	//----- nvinfo : EIATTR_KPARAM_INFO
	.align		4
.L_177:
        /*0048*/ 	.byte	0x04, 0x17
        /*004a*/ 	.short	(.L_179 - .L_178)
.L_178:
        /*004c*/ 	.word	0x00000000
        /*0050*/ 	.short	0x0001
        /*0052*/ 	.short	0x0004
        /*0054*/ 	.byte	0x00, 0xf0, 0x11, 0x00


	//----- nvinfo : EIATTR_KPARAM_INFO
	.align		4
.L_179:
        /*0058*/ 	.byte	0x04, 0x17
        /*005a*/ 	.short	(.L_181 - .L_180)
.L_180:
        /*005c*/ 	.word	0x00000000
        /*0060*/ 	.short	0x0000
        /*0062*/ 	.short	0x0000
        /*0064*/ 	.byte	0x00, 0xf0, 0x11, 0x00


	//----- nvinfo : EIATTR_SPARSE_MMA_MASK
	.align		4
.L_181:
        /*0068*/ 	.byte	0x03, 0x50
        /*006a*/ 	.short	0x0000


	//----- nvinfo : EIATTR_MAXREG_COUNT
	.align		4
        /*006c*/ 	.byte	0x03, 0x1b
        /*006e*/ 	.short	0x00ff


	//----- nvinfo : EIATTR_MERCURY_ISA_VERSION
	.align		4
        /*0070*/ 	.byte	0x03, 0x5f
        /*0072*/ 	.short	0x0101


	//----- nvinfo : EIATTR_VRC_CTA_INIT_COUNT
	.align		4
        /*0074*/ 	.byte	0x02, 0x4a
	.zero		1
	.zero		1


	//----- nvinfo : EIATTR_EXIT_INSTR_OFFSETS
	.align		4
        /*0078*/ 	.byte	0x04, 0x1c
        /*007a*/ 	.short	(.L_183 - .L_182)


	//   ....[0]....
.L_182:
        /*007c*/ 	.word	0x000000c0


	//   ....[1]....
        /*0080*/ 	.word	0x00000100


	//   ....[2]....
        /*0084*/ 	.word	0x00000270


	//----- nvinfo : EIATTR_CBANK_PARAM_SIZE
	.align		4
.L_183:
        /*0088*/ 	.byte	0x03, 0x19
        /*008a*/ 	.short	0x0028


	//----- nvinfo : EIATTR_PARAM_CBANK
	.align		4
        /*008c*/ 	.byte	0x04, 0x0a
        /*008e*/ 	.short	(.L_185 - .L_184)
	.align		4
.L_184:
        /*0090*/ 	.word	index@(.nv.constant0._Z11convolveSumiiP7double2S0_S0_d)
        /*0094*/ 	.short	0x0380
        /*0096*/ 	.short	0x0028


	//----- nvinfo : EIATTR_SW_WAR
	.align		4
.L_185:
        /*0098*/ 	.byte	0x04, 0x36
        /*009a*/ 	.short	(.L_187 - .L_186)
.L_186:
        /*009c*/ 	.word	0x00000008
.L_187:


//--------------------- .nv.info._Z7Fi_2D_yILj17EEviiPK7double2PKiS4_iPS0_S2_ --------------------------
	.section	.nv.info._Z7Fi_2D_yILj17EEviiPK7double2PKiS4_iPS0_S2_,"",@"SHT_CUDA_INFO"
	.sectionflags	@""
	.align	4


	//----- nvinfo : EIATTR_CUDA_API_VERSION
	.align		4
        /*0000*/ 	.byte	0x04, 0x37
        /*0002*/ 	.short	(.L_189 - .L_188)
.L_188:
        /*0004*/ 	.word	0x00000082


	//----- nvinfo : EIATTR_KPARAM_INFO
	.align		4
.L_189:
        /*0008*/ 	.byte	0x04, 0x17
        /*000a*/ 	.short	(.L_191 - .L_190)
.L_190:
        /*000c*/ 	.word	0x00000000
        /*0010*/ 	.short	0x0007
        /*0012*/ 	.short	0x0030
        /*0014*/ 	.byte	0x00, 0xf5, 0x21, 0x00


	//----- nvinfo : EIATTR_KPARAM_INFO
	.align		4
.L_191:
        /*0018*/ 	.byte	0x04, 0x17
        /*001a*/ 	.short	(.L_193 - .L_192)
.L_192:
        /*001c*/ 	.word	0x00000000
        /*0020*/ 	.short	0x0006
        /*0022*/ 	.short	0x0028
        /*0024*/ 	.byte	0x00, 0xf5, 0x21, 0x00


	//----- nvinfo : EIATTR_KPARAM_INFO
	.align		4
.L_193:
        /*0028*/ 	.byte	0x04, 0x17
        /*002a*/ 	.short	(.L_195 - .L_194)
.L_194:
        /*002c*/ 	.word	0x00000000
        /*0030*/ 	.short	0x0005
        /*0032*/ 	.short	0x0020
        /*0034*/ 	.byte	0x00, 0xf0, 0x11, 0x00


	//----- nvinfo : EIATTR_KPARAM_INFO
	.align		4
.L_195:
        /*0038*/ 	.byte	0x04, 0x17
        /*003a*/ 	.short	(.L_197 - .L_196)
.L_196:
        /*003c*/ 	.word	0x00000000
        /*0040*/ 	.short	0x0004
        /*0042*/ 	.short	0x0018
        /*0044*/ 	.byte	0x00, 0xf5, 0x21, 0x00


	//----- nvinfo : EIATTR_KPARAM_INFO
	.align		4
.L_197:
        /*0048*/ 	.byte	0x04, 0x17
        /*004a*/ 	.short	(.L_199 - .L_198)
.L_198:
        /*004c*/ 	.word	0x00000000
        /*0050*/ 	.short	0x0003
        /*0052*/ 	.short	0x0010
        /*0054*/ 	.byte	0x00, 0xf5, 0x21, 0x00


	//----- nvinfo : EIATTR_KPARAM_INFO
	.align		4
.L_199:
        /*0058*/ 	.byte	0x04, 0x17
        /*005a*/ 	.short	(.L_201 - .L_200)
.L_200:
        /*005c*/ 	.word	0x00000000
        /*0060*/ 	.short	0x0002
        /*0062*/ 	.short	0x0008
        /*0064*/ 	.byte	0x00, 0xf5, 0x21, 0x00


	//----- nvinfo : EIATTR_KPARAM_INFO
	.align		4
.L_201:
        /*0068*/ 	.byte	0x04, 0x17
        /*006a*/ 	.short	(.L_203 - .L_202)
.L_202:
        /*006c*/ 	.word	0x00000000
        /*0070*/ 	.short	0x0001
        /*0072*/ 	.short	0x0004
        /*0074*/ 	.byte	0x00, 0xf0, 0x11, 0x00


	//----- nvinfo : EIATTR_KPARAM_INFO
	.align		4
.L_203:
        /*0078*/ 	.byte	0x04, 0x17
        /*007a*/ 	.short	(.L_205 - .L_204)
.L_204:
        /*007c*/ 	.word	0x00000000
        /*0080*/ 	.short	0x0000
        /*0082*/ 	.short	0x0000
        /*0084*/ 	.byte	0x00, 0xf0, 0x11, 0x00


	//----- nvinfo : EIATTR_SPARSE_MMA_MASK
	.align		4
.L_205:
        /*0088*/ 	.byte	0x03, 0x50
        /*008a*/ 	.short	0x0000


	//----- nvinfo : EIATTR_MAXREG_COUNT
	.align		4
        /*008c*/ 	.byte	0x03, 0x1b
        /*008e*/ 	.short	0x00ff


	//----- nvinfo : EIATTR_MERCURY_ISA_VERSION
	.align		4
        /*0090*/ 	.byte	0x03, 0x5f
        /*0092*/ 	.short	0x0101


	//----- nvinfo : EIATTR_VRC_CTA_INIT_COUNT
	.align		4
        /*0094*/ 	.byte	0x02, 0x4a
	.zero		1
	.zero		1


	//----- nvinfo : EIATTR_EXIT_INSTR_OFFSETS
	.align		4
        /*0098*/ 	.byte	0x04, 0x1c
        /*009a*/ 	.short	(.L_207 - .L_206)


	//   ....[0]....
.L_206:
        /*009c*/ 	.word	0x000000c0


	//   ....[1]....
        /*00a0*/ 	.word	0x00000f80


	//----- nvinfo : EIATTR_CBANK_PARAM_SIZE
	.align		4
.L_207:
        /*00a4*/ 	.byte	0x03, 0x19
        /*00a6*/ 	.short	0x0038


	//----- nvinfo : EIATTR_PARAM_CBANK
	.align		4
        /*00a8*/ 	.byte	0x04, 0x0a
        /*00aa*/ 	.short	(.L_209 - .L_208)
	.align		4
.L_208:
        /*00ac*/ 	.word	index@(.nv.constant0._Z7Fi_2D_yILj17EEviiPK7double2PKiS4_iPS0_S2_)
        /*00b0*/ 	.short	0x0380
        /*00b2*/ 	.short	0x0038


	//----- nvinfo : EIATTR_SW_WAR
	.align		4
.L_209:
        /*00b4*/ 	.byte	0x04, 0x36
        /*00b6*/ 	.short	(.L_211 - .L_210)
.L_210:
        /*00b8*/ 	.word	0x00000008
.L_211:


//--------------------- .nv.info._Z7Fi_2D_yILj13EEviiPK7double2PKiS4_iPS0_S2_ --------------------------
	.section	.nv.info._Z7Fi_2D_yILj13EEviiPK7double2PKiS4_iPS0_S2_,"",@"SHT_CUDA_INFO"
	.sectionflags	@""
	.align	4


	//----- nvinfo : EIATTR_CUDA_API_VERSION
	.align		4
        /*0000*/ 	.byte	0x04, 0x37
        /*0002*/ 	.short	(.L_213 - .L_212)
.L_212:
        /*0004*/ 	.word	0x00000082


	//----- nvinfo : EIATTR_KPARAM_INFO
	.align		4
.L_213:
        /*0008*/ 	.byte	0x04, 0x17
        /*000a*/ 	.short	(.L_215 - .L_214)
.L_214:
        /*000c*/ 	.word	0x00000000
        /*0010*/ 	.short	0x0007
        /*0012*/ 	.short	0x0030
        /*0014*/ 	.byte	0x00, 0xf5, 0x21, 0x00


	//----- nvinfo : EIATTR_KPARAM_INFO
	.align		4
.L_215:
        /*0018*/ 	.byte	0x04, 0x17
        /*001a*/ 	.short	(.L_217 - .L_216)
.L_216:
        /*001c*/ 	.word	0x00000000
        /*0020*/ 	.short	0x0006
        /*0022*/ 	.short	0x0028
        /*0024*/ 	.byte	0x00, 0xf5, 0x21, 0x00


	//----- nvinfo : EIATTR_KPARAM_INFO
	.align		4
.L_217:
        /*0028*/ 	.byte	0x04, 0x17
        /*002a*/ 	.short	(.L_219 - .L_218)
.L_218:
        /*002c*/ 	.word	0x00000000
        /*0030*/ 	.short	0x0005
        /*0032*/ 	.short	0x0020
        /*0034*/ 	.byte	0x00, 0xf0, 0x11, 0x00


	//----- nvinfo : EIATTR_KPARAM_INFO
	.align		4
.L_219:
        /*0038*/ 	.byte	0x04, 0x17
        /*003a*/ 	.short	(.L_221 - .L_220)
.L_220:
        /*003c*/ 	.word	0x00000000
        /*0040*/ 	.short	0x0004
        /*0042*/ 	.short	0x0018
        /*0044*/ 	.byte	0x00, 0xf5, 0x21, 0x00


	//----- nvinfo : EIATTR_KPARAM_INFO
	.align		4
.L_221:
        /*0048*/ 	.byte	0x04, 0x17
        /*004a*/ 	.short	(.L_223 - .L_222)
.L_222:
        /*004c*/ 	.word	0x00000000
        /*0050*/ 	.short	0x0003
        /*0052*/ 	.short	0x0010
        /*0054*/ 	.byte	0x00, 0xf5, 0x21, 0x00


	//----- nvinfo : EIATTR_KPARAM_INFO
	.align		4
.L_223:
        /*0058*/ 	.byte	0x04, 0x17
        /*005a*/ 	.short	(.L_225 - .L_224)
.L_224:
        /*005c*/ 	.word	0x00000000
        /*0060*/ 	.short	0x0002
        /*0062*/ 	.short	0x0008
        /*0064*/ 	.byte	0x00, 0xf5, 0x21, 0x00


	//----- nvinfo : EIATTR_KPARAM_INFO
	.align		4
.L_225:
        /*0068*/ 	.byte	0x04, 0x17
        /*006a*/ 	.short	(.L_227 - .L_226)
.L_226:
        /*006c*/ 	.word	0x00000000
        /*0070*/ 	.short	0x0001
        /*0072*/ 	.short	0x0004
        /*0074*/ 	.byte	0x00, 0xf0, 0x11, 0x00


	//----- nvinfo : EIATTR_KPARAM_INFO
	.align		4
.L_227:
        /*0078*/ 	.byte	0x04, 0x17
        /*007a*/ 	.short	(.L_229 - .L_228)
.L_228:
        /*007c*/ 	.word	0x00000000
        /*0080*/ 	.short	0x0000
        /*0082*/ 	.short	0x0000
        /*0084*/ 	.byte	0x00, 0xf0, 0x11, 0x00


	//----- nvinfo : EIATTR_SPARSE_MMA_MASK
	.align		4
.L_229:
        /*0088*/ 	.byte	0x03, 0x50
        /*008a*/ 	.short	0x0000


	//----- nvinfo : EIATTR_MAXREG_COUNT
	.align		4
        /*008c*/ 	.byte	0x03, 0x1b
        /*008e*/ 	.short	0x00ff


	//----- nvinfo : EIATTR_MERCURY_ISA_VERSION
	.align		4
        /*0090*/ 	.byte	0x03, 0x5f
        /*0092*/ 	.short	0x0101


	//----- nvinfo : EIATTR_VRC_CTA_INIT_COUNT
	.align		4
        /*0094*/ 	.byte	0x02, 0x4a
	.zero		1
	.zero		1


	//----- nvinfo : EIATTR_EXIT_INSTR_OFFSETS
	.align		4
        /*0098*/ 	.byte	0x04, 0x1c
        /*009a*/ 	.short	(.L_231 - .L_230)


	//   ....[0]....
.L_230:
        /*009c*/ 	.word	0x000000c0


	//   ....[1]....
        /*00a0*/ 	.word	0x00000c40


	//----- nvinfo : EIATTR_CBANK_PARAM_SIZE
	.align		4
.L_231:
        /*00a4*/ 	.byte	0x03, 0x19
        /*00a6*/ 	.short	0x0038


	//----- nvinfo : EIATTR_PARAM_CBANK
	.align		4
        /*00a8*/ 	.byte	0x04, 0x0a
        /*00aa*/ 	.short	(.L_233 - .L_232)
	.align		4
.L_232:
        /*00ac*/ 	.word	index@(.nv.constant0._Z7Fi_2D_yILj13EEviiPK7double2PKiS4_iPS0_S2_)
        /*00b0*/ 	.short	0x0380
        /*00b2*/ 	.short	0x0038


	//----- nvinfo : EIATTR_SW_WAR
	.align		4
.L_233:
        /*00b4*/ 	.byte	0x04, 0x36
        /*00b6*/ 	.short	(.L_235 - .L_234)
.L_234:
        /*00b8*/ 	.word	0x00000008
.L_235:


//--------------------- .nv.info._Z7Fi_2D_yILj11EEviiPK7double2PKiS4_iPS0_S2_ --------------------------
	.section	.nv.info._Z7Fi_2D_yILj11EEviiPK7double2PKiS4_iPS0_S2_,"",@"SHT_CUDA_INFO"
	.sectionflags	@""
	.align	4


	//----- nvinfo : EIATTR_CUDA_API_VERSION
	.align		4
        /*0000*/ 	.byte	0x04, 0x37
        /*0002*/ 	.short	(.L_237 - .L_236)
.L_236:
        /*0004*/ 	.word	0x00000082


	//----- nvinfo : EIATTR_KPARAM_INFO
	.align		4
.L_237:
        /*0008*/ 	.byte	0x04, 0x17
        /*000a*/ 	.short	(.L_239 - .L_238)
.L_238:
        /*000c*/ 	.word	0x00000000
        /*0010*/ 	.short	0x0007
        /*0012*/ 	.short	0x0030
        /*0014*/ 	.byte	0x00, 0xf5, 0x21, 0x00


	//----- nvinfo : EIATTR_KPARAM_INFO
	.align		4
.L_239:
        /*0018*/ 	.byte	0x04, 0x17
        /*001a*/ 	.short	(.L_241 - .L_240)
.L_240:
        /*001c*/ 	.word	0x00000000
        /*0020*/ 	.short	0x0006
        /*0022*/ 	.short	0x0028
        /*0024*/ 	.byte	0x00, 0xf5, 0x21, 0x00


	//----- nvinfo : EIATTR_KPARAM_INFO
	.align		4
.L_241:
        /*0028*/ 	.byte	0x04, 0x17
        /*002a*/ 	.short	(.L_243 - .L_242)
.L_242:
        /*002c*/ 	.word	0x00000000
        /*0030*/ 	.short	0x0005
        /*0032*/ 	.short	0x0020
        /*0034*/ 	.byte	0x00, 0xf0, 0x11, 0x00


	//----- nvinfo : EIATTR_KPARAM_INFO
	.align		4
.L_243:
        /*0038*/ 	.byte	0x04, 0x17
        /*003a*/ 	.short	(.L_245 - .L_244)
.L_244:
        /*003c*/ 	.word	0x00000000
        /*0040*/ 	.short	0x0004
        /*0042*/ 	.short	0x0018
        /*0044*/ 	.byte	0x00, 0xf5, 0x21, 0x00


	//----- nvinfo : EIATTR_KPARAM_INFO
	.align		4
.L_245:
        /*0048*/ 	.byte	0x04, 0x17
        /*004a*/ 	.short	(.L_247 - .L_246)
.L_246:
        /*004c*/ 	.word	0x00000000
        /*0050*/ 	.short	0x0003
        /*0052*/ 	.short	0x0010
        /*0054*/ 	.byte	0x00, 0xf5, 0x21, 0x00


	//----- nvinfo : EIATTR_KPARAM_INFO
	.align		4
.L_247:
        /*0058*/ 	.byte	0x04, 0x17
        /*005a*/ 	.short	(.L_249 - .L_248)
.L_248:
        /*005c*/ 	.word	0x00000000
        /*0060*/ 	.short	0x0002
        /*0062*/ 	.short	0x0008
        /*0064*/ 	.byte	0x00, 0xf5, 0x21, 0x00


	//----- nvinfo : EIATTR_KPARAM_INFO
	.align		4
.L_249:
        /*0068*/ 	.byte	0x04, 0x17
        /*006a*/ 	.short	(.L_251 - .L_250)
.L_250:
        /*006c*/ 	.word	0x00000000
        /*0070*/ 	.short	0x0001
        /*0072*/ 	.short	0x0004
        /*0074*/ 	.byte	0x00, 0xf0, 0x11, 0x00


	//----- nvinfo : EIATTR_KPARAM_INFO
	.align		4
.L_251:
        /*0078*/ 	.byte	0x04, 0x17
        /*007a*/ 	.short	(.L_253 - .L_252)
.L_252:
        /*007c*/ 	.word	0x00000000
        /*0080*/ 	.short	0x0000
        /*0082*/ 	.short	0x0000
        /*0084*/ 	.byte	0x00, 0xf0, 0x11, 0x00


	//----- nvinfo : EIATTR_SPARSE_MMA_MASK
	.align		4
.L_253:
        /*0088*/ 	.byte	0x03, 0x50
        /*008a*/ 	.short	0x0000


	//----- nvinfo : EIATTR_MAXREG_COUNT
	.align		4
        /*008c*/ 	.byte	0x03, 0x1b
        /*008e*/ 	.short	0x00ff


	//----- nvinfo : EIATTR_MERCURY_ISA_VERSION
	.align		4
        /*0090*/ 	.byte	0x03, 0x5f
        /*0092*/ 	.short	0x0101


	//----- nvinfo : EIATTR_VRC_CTA_INIT_COUNT
	.align		4
        /*0094*/ 	.byte	0x02, 0x4a
	.zero		1
	.zero		1


	//----- nvinfo : EIATTR_EXIT_INSTR_OFFSETS
	.align		4
        /*0098*/ 	.byte	0x04, 0x1c
        /*009a*/ 	.short	(.L_255 - .L_254)


	//   ....[0]....
.L_254:
        /*009c*/ 	.word	0x000000c0


	//   ....[1]....
        /*00a0*/ 	.word	0x00000aa0


	//----- nvinfo : EIATTR_CBANK_PARAM_SIZE
	.align		4
.L_255:
        /*00a4*/ 	.byte	0x03, 0x19
        /*00a6*/ 	.short	0x0038


	//----- nvinfo : EIATTR_PARAM_CBANK
	.align		4
        /*00a8*/ 	.byte	0x04, 0x0a
        /*00aa*/ 	.short	(.L_257 - .L_256)
	.align		4
.L_256:
        /*00ac*/ 	.word	index@(.nv.constant0._Z7Fi_2D_yILj11EEviiPK7double2PKiS4_iPS0_S2_)
        /*00b0*/ 	.short	0x0380
        /*00b2*/ 	.short	0x0038


	//----- nvinfo : EIATTR_SW_WAR
	.align		4
.L_257:
        /*00b4*/ 	.byte	0x04, 0x36
        /*00b6*/ 	.short	(.L_259 - .L_258)
.L_258:
        /*00b8*/ 	.word	0x00000008
.L_259:


//--------------------- .nv.info._Z7Fi_2D_yILj7EEviiPK7double2PKiS4_iPS0_S2_ --------------------------
	.section	.nv.info._Z7Fi_2D_yILj7EEviiPK7double2PKiS4_iPS0_S2_,"",@"SHT_CUDA_INFO"
	.sectionflags	@""
	.align	4


	//----- nvinfo : EIATTR_CUDA_API_VERSION
	.align		4
        /*0000*/ 	.byte	0x04, 0x37
        /*0002*/ 	.short	(.L_261 - .L_260)
.L_260:
        /*0004*/ 	.word	0x00000082


	//----- nvinfo : EIATTR_KPARAM_INFO
	.align		4
.L_261:
        /*0008*/ 	.byte	0x04, 0x17
        /*000a*/ 	.short	(.L_263 - .L_262)
.L_262:
        /*000c*/ 	.word	0x00000000
        /*0010*/ 	.short	0x0007
        /*0012*/ 	.short	0x0030
        /*0014*/ 	.byte	0x00, 0xf5, 0x21, 0x00


	//----- nvinfo : EIATTR_KPARAM_INFO
	.align		4
.L_263:
        /*0018*/ 	.byte	0x04, 0x17
        /*001a*/ 	.short	(.L_265 - .L_264)
.L_264:
        /*001c*/ 	.word	0x00000000
        /*0020*/ 	.short	0x0006
        /*0022*/ 	.short	0x0028
        /*0024*/ 	.byte	0x00, 0xf5, 0x21, 0x00


	//----- nvinfo : EIATTR_KPARAM_INFO
	.align		4
.L_265:
        /*0028*/ 	.byte	0x04, 0x17
        /*002a*/ 	.short	(.L_267 - .L_266)
.L_266:
        /*002c*/ 	.word	0x00000000
        /*0030*/ 	.short	0x0005
        /*0032*/ 	.short	0x0020
        /*0034*/ 	.byte	0x00, 0xf0, 0x11, 0x00


	//----- nvinfo : EIATTR_KPARAM_INFO
	.align		4
.L_267:
        /*0038*/ 	.byte	0x04, 0x17
        /*003a*/ 	.short	(.L_269 - .L_268)
.L_268:
        /*003c*/ 	.word	0x00000000
        /*0040*/ 	.short	0x0004
        /*0042*/ 	.short	0x0018
        /*0044*/ 	.byte	0x00, 0xf5, 0x21, 0x00


	//----- nvinfo : EIATTR_KPARAM_INFO
	.align		4
.L_269:
        /*0048*/ 	.byte	0x04, 0x17
        /*004a*/ 	.short	(.L_271 - .L_270)
.L_270:
        /*004c*/ 	.word	0x00000000
        /*0050*/ 	.short	0x0003
        /*0052*/ 	.short	0x0010
        /*0054*/ 	.byte	0x00, 0xf5, 0x21, 0x00


	//----- nvinfo : EIATTR_KPARAM_INFO
	.align		4
.L_271:
        /*0058*/ 	.byte	0x04, 0x17
        /*005a*/ 	.short	(.L_273 - .L_272)
.L_272:
        /*005c*/ 	.word	0x00000000
        /*0060*/ 	.short	0x0002
        /*0062*/ 	.short	0x0008
        /*0064*/ 	.byte	0x00, 0xf5, 0x21, 0x00


	//----- nvinfo : EIATTR_KPARAM_INFO
	.align		4
.L_273:
        /*0068*/ 	.byte	0x04, 0x17
        /*006a*/ 	.short	(.L_275 - .L_274)
.L_274:
        /*006c*/ 	.word	0x00000000
        /*0070*/ 	.short	0x0001
        /*0072*/ 	.short	0x0004
        /*0074*/ 	.byte	0x00, 0xf0, 0x11, 0x00


	//----- nvinfo : EIATTR_KPARAM_INFO
	.align		4
.L_275:
        /*0078*/ 	.byte	0x04, 0x17
        /*007a*/ 	.short	(.L_277 - .L_276)
.L_276:
        /*007c*/ 	.word	0x00000000
        /*0080*/ 	.short	0x0000
        /*0082*/ 	.short	0x0000
        /*0084*/ 	.byte	0x00, 0xf0, 0x11, 0x00


	//----- nvinfo : EIATTR_SPARSE_MMA_MASK
	.align		4
.L_277:
        /*0088*/ 	.byte	0x03, 0x50
        /*008a*/ 	.short	0x0000


	//----- nvinfo : EIATTR_MAXREG_COUNT
	.align		4
        /*008c*/ 	.byte	0x03, 0x1b
        /*008e*/ 	.short	0x00ff


	//----- nvinfo : EIATTR_MERCURY_ISA_VERSION
	.align		4
        /*0090*/ 	.byte	0x03, 0x5f
        /*0092*/ 	.short	0x0101


	//----- nvinfo : EIATTR_VRC_CTA_INIT_COUNT
	.align		4
        /*0094*/ 	.byte	0x02, 0x4a
	.zero		1
	.zero		1


	//----- nvinfo : EIATTR_EXIT_INSTR_OFFSETS
	.align		4
        /*0098*/ 	.byte	0x04, 0x1c
        /*009a*/ 	.short	(.L_279 - .L_278)


	//   ....[0]....
.L_278:
        /*009c*/ 	.word	0x000000c0


	//   ....[1]....
        /*00a0*/ 	.word	0x00000760


	//----- nvinfo : EIATTR_CBANK_PARAM_SIZE
	.align		4
.L_279:
        /*00a4*/ 	.byte	0x03, 0x19
        /*00a6*/ 	.short	0x0038


	//----- nvinfo : EIATTR_PARAM_CBANK
	.align		4
        /*00a8*/ 	.byte	0x04, 0x0a
        /*00aa*/ 	.short	(.L_281 - .L_280)
	.align		4
.L_280:
        /*00ac*/ 	.word	index@(.nv.constant0._Z7Fi_2D_yILj7EEviiPK7double2PKiS4_iPS0_S2_)
        /*00b0*/ 	.short	0x0380
        /*00b2*/ 	.short	0x0038


	//----- nvinfo : EIATTR_SW_WAR
	.align		4
.L_281:
        /*00b4*/ 	.byte	0x04, 0x36
        /*00b6*/ 	.short	(.L_283 - .L_282)
.L_282:
        /*00b8*/ 	.word	0x00000008
.L_283:


//--------------------- .nv.info._Z7Fi_2D_yILj5EEviiPK7double2PKiS4_iPS0_S2_ --------------------------
	.section	.nv.info._Z7Fi_2D_yILj5EEviiPK7double2PKiS4_iPS0_S2_,"",@"SHT_CUDA_INFO"
	.sectionflags	@""
	.align	4


	//----- nvinfo : EIATTR_CUDA_API_VERSION
	.align		4
        /*0000*/ 	.byte	0x04, 0x37
        /*0002*/ 	.short	(.L_285 - .L_284)
.L_284:
        /*0004*/ 	.word	0x00000082


	//----- nvinfo : EIATTR_KPARAM_INFO
	.align		4
.L_285:
        /*0008*/ 	.byte	0x04, 0x17
        /*000a*/ 	.short	(.L_287 - .L_286)
.L_286:
        /*000c*/ 	.word	0x00000000
        /*0010*/ 	.short	0x0007
        /*0012*/ 	.short	0x0030
        /*0014*/ 	.byte	0x00, 0xf5, 0x21, 0x00


	//----- nvinfo : EIATTR_KPARAM_INFO
	.align		4
.L_287:
        /*0018*/ 	.byte	0x04, 0x17
        /*001a*/ 	.short	(.L_289 - .L_288)
.L_288:
        /*001c*/ 	.word	0x00000000
        /*0020*/ 	.short	0x0006
        /*0022*/ 	.short	0x0028
        /*0024*/ 	.byte	0x00, 0xf5, 0x21, 0x00


	//----- nvinfo : EIATTR_KPARAM_INFO
	.align		4
.L_289:
        /*0028*/ 	.byte	0x04, 0x17
        /*002a*/ 	.short	(.L_291 - .L_290)
.L_290:
        /*002c*/ 	.word	0x00000000
        /*0030*/ 	.short	0x0005
        /*0032*/ 	.short	0x0020
        /*0034*/ 	.byte	0x00, 0xf0, 0x11, 0x00


	//----- nvinfo : EIATTR_KPARAM_INFO
	.align		4
.L_291:
        /*0038*/ 	.byte	0x04, 0x17
        /*003a*/ 	.short	(.L_293 - .L_292)
.L_292:
        /*003c*/ 	.word	0x00000000
        /*0040*/ 	.short	0x0004
        /*0042*/ 	.short	0x0018
        /*0044*/ 	.byte	0x00, 0xf5, 0x21, 0x00


	//----- nvinfo : EIATTR_KPARAM_INFO
	.align		4
.L_293:
        /*0048*/ 	.byte	0x04, 0x17
        /*004a*/ 	.short	(.L_295 - .L_294)
.L_294:
        /*004c*/ 	.word	0x00000000
        /*0050*/ 	.short	0x0003
        /*0052*/ 	.short	0x0010
        /*0054*/ 	.byte	0x00, 0xf5, 0x21, 0x00


	//----- nvinfo : EIATTR_KPARAM_INFO
	.align		4
.L_295:
        /*0058*/ 	.byte	0x04, 0x17
        /*005a*/ 	.short	(.L_297 - .L_296)
.L_296:
        /*005c*/ 	.word	0x00000000
        /*0060*/ 	.short	0x0002
        /*0062*/ 	.short	0x0008
        /*0064*/ 	.byte	0x00, 0xf5, 0x21, 0x00


	//----- nvinfo : EIATTR_KPARAM_INFO
	.align		4
.L_297:
        /*0068*/ 	.byte	0x04, 0x17
        /*006a*/ 	.short	(.L_299 - .L_298)
.L_298:
        /*006c*/ 	.word	0x00000000
        /*0070*/ 	.short	0x0001
        /*0072*/ 	.short	0x0004
        /*0074*/ 	.byte	0x00, 0xf0, 0x11, 0x00


	//----- nvinfo : EIATTR_KPARAM_INFO
	.align		4
.L_299:
        /*0078*/ 	.byte	0x04, 0x17
        /*007a*/ 	.short	(.L_301 - .L_300)
.L_300:
        /*007c*/ 	.word	0x00000000
        /*0080*/ 	.short	0x0000
        /*0082*/ 	.short	0x0000
        /*0084*/ 	.byte	0x00, 0xf0, 0x11, 0x00


	//----- nvinfo : EIATTR_SPARSE_MMA_MASK
	.align		4
.L_301:
        /*0088*/ 	.byte	0x03, 0x50
        /*008a*/ 	.short	0x0000


	//----- nvinfo : EIATTR_MAXREG_COUNT
	.align		4
        /*008c*/ 	.byte	0x03, 0x1b
        /*008e*/ 	.short	0x00ff


	//----- nvinfo : EIATTR_MERCURY_ISA_VERSION
	.align		4
        /*0090*/ 	.byte	0x03, 0x5f
        /*0092*/ 	.short	0x0101


	//----- nvinfo : EIATTR_VRC_CTA_INIT_COUNT
	.align		4
        /*0094*/ 	.byte	0x02, 0x4a
	.zero		1
	.zero		1


	//----- nvinfo : EIATTR_EXIT_INSTR_OFFSETS
	.align		4
        /*0098*/ 	.byte	0x04, 0x1c
        /*009a*/ 	.short	(.L_303 - .L_302)


	//   ....[0]....
.L_302:
        /*009c*/ 	.word	0x000000c0


	//   ....[1]....
        /*00a0*/ 	.word	0x000005c0


	//----- nvinfo : EIATTR_CBANK_PARAM_SIZE
	.align		4
.L_303:
        /*00a4*/ 	.byte	0x03, 0x19
        /*00a6*/ 	.short	0x0038


	//----- nvinfo : EIATTR_PARAM_CBANK
	.align		4
        /*00a8*/ 	.byte	0x04, 0x0a
        /*00aa*/ 	.short	(.L_305 - .L_304)
	.align		4
.L_304:
        /*00ac*/ 	.word	index@(.nv.constant0._Z7Fi_2D_yILj5EEviiPK7double2PKiS4_iPS0_S2_)
        /*00b0*/ 	.short	0x0380
        /*00b2*/ 	.short	0x0038


	//----- nvinfo : EIATTR_SW_WAR
	.align		4
.L_305:
        /*00b4*/ 	.byte	0x04, 0x36
        /*00b6*/ 	.short	(.L_307 - .L_306)
.L_306:
        /*00b8*/ 	.word	0x00000008
.L_307:


//--------------------- .nv.info._Z7Fi_2D_yILj3EEviiPK7double2PKiS4_iPS0_S2_ --------------------------
	.section	.nv.info._Z7Fi_2D_yILj3EEviiPK7double2PKiS4_iPS0_S2_,"",@"SHT_CUDA_INFO"
	.sectionflags	@""
	.align	4


	//----- nvinfo : EIATTR_CUDA_API_VERSION
	.align		4
        /*0000*/ 	.byte	0x04, 0x37
        /*0002*/ 	.short	(.L_309 - .L_308)
.L_308:
        /*0004*/ 	.word	0x00000082


	//----- nvinfo : EIATTR_KPARAM_INFO
	.align		4
.L_309:
        /*0008*/ 	.byte	0x04, 0x17
        /*000a*/ 	.short	(.L_311 - .L_310)
.L_310:
        /*000c*/ 	.word	0x00000000
        /*0010*/ 	.short	0x0007
        /*0012*/ 	.short	0x0030
        /*0014*/ 	.byte	0x00, 0xf5, 0x21, 0x00


	//----- nvinfo : EIATTR_KPARAM_INFO
	.align		4
.L_311:
        /*0018*/ 	.byte	0x04, 0x17
        /*001a*/ 	.short	(.L_313 - .L_312)
.L_312:
        /*001c*/ 	.word	0x00000000
        /*0020*/ 	.short	0x0006
        /*0022*/ 	.short	0x0028
        /*0024*/ 	.byte	0x00, 0xf5, 0x21, 0x00


	//----- nvinfo : EIATTR_KPARAM_INFO
	.align		4
.L_313:
        /*0028*/ 	.byte	0x04, 0x17
        /*002a*/ 	.short	(.L_315 - .L_314)
.L_314:
        /*002c*/ 	.word	0x00000000
        /*0030*/ 	.short	0x0005
        /*0032*/ 	.short	0x0020
        /*0034*/ 	.byte	0x00, 0xf0, 0x11, 0x00


	//----- nvinfo : EIATTR_KPARAM_INFO
	.align		4
.L_315:
        /*0038*/ 	.byte	0x04, 0x17
        /*003a*/ 	.short	(.L_317 - .L_316)
.L_316:
        /*003c*/ 	.word	0x00000000
        /*0040*/ 	.short	0x0004
        /*0042*/ 	.short	0x0018
        /*0044*/ 	.byte	0x00, 0xf5, 0x21, 0x00


	//----- nvinfo : EIATTR_KPARAM_INFO
	.align		4
.L_317:
        /*0048*/ 	.byte	0x04, 0x17
        /*004a*/ 	.short	(.L_319 - .L_318)
.L_318:
        /*004c*/ 	.word	0x00000000
        /*0050*/ 	.short	0x0003
        /*0052*/ 	.short	0x0010
        /*0054*/ 	.byte	0x00, 0xf5, 0x21, 0x00


	//----- nvinfo : EIATTR_KPARAM_INFO
	.align		4
.L_319:
        /*0058*/ 	.byte	0x04, 0x17
        /*005a*/ 	.short	(.L_321 - .L_320)
.L_320:
        /*005c*/ 	.word	0x00000000
        /*0060*/ 	.short	0x0002
        /*0062*/ 	.short	0x0008
        /*0064*/ 	.byte	0x00, 0xf5, 0x21, 0x00


	//----- nvinfo : EIATTR_KPARAM_INFO
	.align		4
.L_321:
        /*0068*/ 	.byte	0x04, 0x17
        /*006a*/ 	.short	(.L_323 - .L_322)
.L_322:
        /*006c*/ 	.word	0x00000000
        /*0070*/ 	.short	0x0001
        /*0072*/ 	.short	0x0004
        /*0074*/ 	.byte	0x00, 0xf0, 0x11, 0x00


	//----- nvinfo : EIATTR_KPARAM_INFO
	.align		4
.L_323:
        /*0078*/ 	.byte	0x04, 0x17
        /*007a*/ 	.short	(.L_325 - .L_324)
.L_324:
        /*007c*/ 	.word	0x00000000
        /*0080*/ 	.short	0x0000
        /*0082*/ 	.short	0x0000
        /*0084*/ 	.byte	0x00, 0xf0, 0x11, 0x00


	//----- nvinfo : EIATTR_SPARSE_MMA_MASK
	.align		4
.L_325:
        /*0088*/ 	.byte	0x03, 0x50
        /*008a*/ 	.short	0x0000


	//----- nvinfo : EIATTR_MAXREG_COUNT
	.align		4
        /*008c*/ 	.byte	0x03, 0x1b
        /*008e*/ 	.short	0x00ff


	//----- nvinfo : EIATTR_MERCURY_ISA_VERSION
	.align		4
        /*0090*/ 	.byte	0x03, 0x5f
        /*0092*/ 	.short	0x0101


	//----- nvinfo : EIATTR_VRC_CTA_INIT_COUNT
	.align		4
        /*0094*/ 	.byte	0x02, 0x4a
	.zero		1
	.zero		1


	//----- nvinfo : EIATTR_EXIT_INSTR_OFFSETS
	.align		4
        /*0098*/ 	.byte	0x04, 0x1c
        /*009a*/ 	.short	(.L_327 - .L_326)


	//   ....[0]....
.L_326:
        /*009c*/ 	.word	0x000000c0


	//   ....[1]....
        /*00a0*/ 	.word	0x00000420


	//----- nvinfo : EIATTR_CBANK_PARAM_SIZE
	.align		4
.L_327:
        /*00a4*/ 	.byte	0x03, 0x19
        /*00a6*/ 	.short	0x0038


	//----- nvinfo : EIATTR_PARAM_CBANK
	.align		4
        /*00a8*/ 	.byte	0x04, 0x0a
        /*00aa*/ 	.short	(.L_329 - .L_328)
	.align		4
.L_328:
        /*00ac*/ 	.word	index@(.nv.constant0._Z7Fi_2D_yILj3EEviiPK7double2PKiS4_iPS0_S2_)
        /*00b0*/ 	.short	0x0380
        /*00b2*/ 	.short	0x0038


	//----- nvinfo : EIATTR_SW_WAR
	.align		4
.L_329:
        /*00b4*/ 	.byte	0x04, 0x36
        /*00b6*/ 	.short	(.L_331 - .L_330)
.L_330:
        /*00b8*/ 	.word	0x00000008
.L_331:


//--------------------- .nv.info._Z7Fi_2D_yILj2EEviiPK7double2PKiS4_iPS0_S2_ --------------------------
	.section	.nv.info._Z7Fi_2D_yILj2EEviiPK7double2PKiS4_iPS0_S2_,"",@"SHT_CUDA_INFO"
	.sectionflags	@""
	.align	4


	//----- nvinfo : EIATTR_CUDA_API_VERSION
	.align		4
        /*0000*/ 	.byte	0x04, 0x37
        /*0002*/ 	.short	(.L_333 - .L_332)
.L_332:
        /*0004*/ 	.word	0x00000082


	//----- nvinfo : EIATTR_KPARAM_INFO
	.align		4
.L_333:
        /*0008*/ 	.byte	0x04, 0x17
        /*000a*/ 	.short	(.L_335 - .L_334)
.L_334:
        /*000c*/ 	.word	0x00000000
        /*0010*/ 	.short	0x0007
        /*0012*/ 	.short	0x0030
        /*0014*/ 	.byte	0x00, 0xf5, 0x21, 0x00


	//----- nvinfo : EIATTR_KPARAM_INFO
	.align		4
.L_335:
        /*0018*/ 	.byte	0x04, 0x17
        /*001a*/ 	.short	(.L_337 - .L_336)
.L_336:
        /*001c*/ 	.word	0x00000000
        /*0020*/ 	.short	0x0006
        /*0022*/ 	.short	0x0028
        /*0024*/ 	.byte	0x00, 0xf5, 0x21, 0x00


	//----- nvinfo : EIATTR_KPARAM_INFO
	.align		4
.L_337:
        /*0028*/ 	.byte	0x04, 0x17
        /*002a*/ 	.short	(.L_339 - .L_338)
.L_338:
        /*002c*/ 	.word	0x00000000
        /*0030*/ 	.short	0x0005
        /*0032*/ 	.short	0x0020
        /*0034*/ 	.byte	0x00, 0xf0, 0x11, 0x00


	//----- nvinfo : EIATTR_KPARAM_INFO
	.align		4
.L_339:
        /*0038*/ 	.byte	0x04, 0x17
        /*003a*/ 	.short	(.L_341 - .L_340)
.L_340:
        /*003c*/ 	.word	0x00000000
        /*0040*/ 	.short	0x0004
        /*0042*/ 	.short	0x0018
        /*0044*/ 	.byte	0x00, 0xf5, 0x21, 0x00


	//----- nvinfo : EIATTR_KPARAM_INFO
	.align		4
.L_341:
        /*0048*/ 	.byte	0x04, 0x17
        /*004a*/ 	.short	(.L_343 - .L_342)
.L_342:
        /*004c*/ 	.word	0x00000000
        /*0050*/ 	.short	0x0003
        /*0052*/ 	.short	0x0010
        /*0054*/ 	.byte	0x00, 0xf5, 0x21, 0x00


	//----- nvinfo : EIATTR_KPARAM_INFO
	.align		4
.L_343:
        /*0058*/ 	.byte	0x04, 0x17
        /*005a*/ 	.short	(.L_345 - .L_344)
.L_344:
        /*005c*/ 	.word	0x00000000
        /*0060*/ 	.short	0x0002
        /*0062*/ 	.short	0x0008
        /*0064*/ 	.byte	0x00, 0xf5, 0x21, 0x00


	//----- nvinfo : EIATTR_KPARAM_INFO
	.align		4
.L_345:
        /*0068*/ 	.byte	0x04, 0x17
        /*006a*/ 	.short	(.L_347 - .L_346)
.L_346:
        /*006c*/ 	.word	0x00000000
        /*0070*/ 	.short	0x0001
        /*0072*/ 	.short	0x0004
        /*0074*/ 	.byte	0x00, 0xf0, 0x11, 0x00


	//----- nvinfo : EIATTR_KPARAM_INFO
	.align		4
.L_347:
        /*0078*/ 	.byte	0x04, 0x17
        /*007a*/ 	.short	(.L_349 - .L_348)
.L_348:
        /*007c*/ 	.word	0x00000000
        /*0080*/ 	.short	0x0000
        /*0082*/ 	.short	0x0000
        /*0084*/ 	.byte	0x00, 0xf0, 0x11, 0x00


	//----- nvinfo : EIATTR_SPARSE_MMA_MASK
	.align		4
.L_349:
        /*0088*/ 	.byte	0x03, 0x50
        /*008a*/ 	.short	0x0000


	//----- nvinfo : EIATTR_MAXREG_COUNT
	.align		4
        /*008c*/ 	.byte	0x03, 0x1b
        /*008e*/ 	.short	0x00ff


	//----- nvinfo : EIATTR_MERCURY_ISA_VERSION
	.align		4
        /*0090*/ 	.byte	0x03, 0x5f
        /*0092*/ 	.short	0x0101


	//----- nvinfo : EIATTR_VRC_CTA_INIT_COUNT
	.align		4
        /*0094*/ 	.byte	0x02, 0x4a
	.zero		1
	.zero		1


	//----- nvinfo : EIATTR_EXIT_INSTR_OFFSETS
	.align		4
        /*0098*/ 	.byte	0x04, 0x1c
        /*009a*/ 	.short	(.L_351 - .L_350)


	//   ....[0]....
.L_350:
        /*009c*/ 	.word	0x000000c0


	//   ....[1]....
        /*00a0*/ 	.word	0x00000350


	//----- nvinfo : EIATTR_CBANK_PARAM_SIZE
	.align		4
.L_351:
        /*00a4*/ 	.byte	0x03, 0x19
        /*00a6*/ 	.short	0x0038


	//----- nvinfo : EIATTR_PARAM_CBANK
	.align		4
        /*00a8*/ 	.byte	0x04, 0x0a
        /*00aa*/ 	.short	(.L_353 - .L_352)
	.align		4
.L_352:
        /*00ac*/ 	.word	index@(.nv.constant0._Z7Fi_2D_yILj2EEviiPK7double2PKiS4_iPS0_S2_)
        /*00b0*/ 	.short	0x0380
        /*00b2*/ 	.short	0x0038


	//----- nvinfo : EIATTR_SW_WAR
	.align		4
.L_353:
        /*00b4*/ 	.byte	0x04, 0x36
        /*00b6*/ 	.short	(.L_355 - .L_354)
.L_354:
        /*00b8*/ 	.word	0x00000008
.L_355:


//--------------------- .nv.info._Z7Fi_2D_xILj17EEviiPK7double2PKiS4_iPS0_S2_ --------------------------
	.section	.nv.info._Z7Fi_2D_xILj17EEviiPK7double2PKiS4_iPS0_S2_,"",@"SHT_CUDA_INFO"
	.sectionflags	@""
	.align	4


	//----- nvinfo : EIATTR_CUDA_API_VERSION
	.align		4
        /*0000*/ 	.byte	0x04, 0x37
        /*0002*/ 	.short	(.L_357 - .L_356)
.L_356:
        /*0004*/ 	.word	0x00000082


	//----- nvinfo : EIATTR_KPARAM_INFO
	.align		4
.L_357:
        /*0008*/ 	.byte	0x04, 0x17
        /*000a*/ 	.short	(.L_359 - .L_358)
.L_358:
        /*000c*/ 	.word	0x00000000
        /*0010*/ 	.short	0x0007
        /*0012*/ 	.short	0x0030
        /*0014*/ 	.byte	0x00, 0xf5, 0x21, 0x00


	//----- nvinfo : EIATTR_KPARAM_INFO
	.align		4
.L_359:
        /*0018*/ 	.byte	0x04, 0x17
        /*001a*/ 	.short	(.L_361 - .L_360)
.L_360:
        /*001c*/ 	.word	0x00000000
        /*0020*/ 	.short	0x0006
        /*0022*/ 	.short	0x0028
        /*0024*/ 	.byte	0x00, 0xf5, 0x21, 0x00


	//----- nvinfo : EIATTR_KPARAM_INFO
	.align		4
.L_361:
        /*0028*/ 	.byte	0x04, 0x17
        /*002a*/ 	.short	(.L_363 - .L_362)
.L_362:
        /*002c*/ 	.word	0x00000000
        /*0030*/ 	.short	0x0005
        /*0032*/ 	.short	0x0020
        /*0034*/ 	.byte	0x00, 0xf0, 0x11, 0x00


	//----- nvinfo : EIATTR_KPARAM_INFO
	.align		4
.L_363:
        /*0038*/ 	.byte	0x04, 0x17
        /*003a*/ 	.short	(.L_365 - .L_364)
.L_364:
        /*003c*/ 	.word	0x00000000
        /*0040*/ 	.short	0x0004
        /*0042*/ 	.short	0x0018
        /*0044*/ 	.byte	0x00, 0xf5, 0x21, 0x00


	//----- nvinfo : EIATTR_KPARAM_INFO
	.align		4
.L_365:
        /*0048*/ 	.byte	0x04, 0x17
        /*004a*/ 	.short	(.L_367 - .L_366)
.L_366:
        /*004c*/ 	.word	0x00000000
        /*0050*/ 	.short	0x0003
        /*0052*/ 	.short	0x0010
        /*0054*/ 	.byte	0x00, 0xf5, 0x21, 0x00


	//----- nvinfo : EIATTR_KPARAM_INFO
	.align		4
.L_367:
        /*0058*/ 	.byte	0x04, 0x17
        /*005a*/ 	.short	(.L_369 - .L_368)
.L_368:
        /*005c*/ 	.word	0x00000000
        /*0060*/ 	.short	0x0002
        /*0062*/ 	.short	0x0008
        /*0064*/ 	.byte	0x00, 0xf5, 0x21, 0x00


	//----- nvinfo : EIATTR_KPARAM_INFO
	.align		4
.L_369:
        /*0068*/ 	.byte	0x04, 0x17
        /*006a*/ 	.short	(.L_371 - .L_370)
.L_370:
        /*006c*/ 	.word	0x00000000
        /*0070*/ 	.short	0x0001
        /*0072*/ 	.short	0x0004
        /*0074*/ 	.byte	0x00, 0xf0, 0x11, 0x00


	//----- nvinfo : EIATTR_KPARAM_INFO
	.align		4
.L_371:
        /*0078*/ 	.byte	0x04, 0x17
        /*007a*/ 	.short	(.L_373 - .L_372)
.L_372:
        /*007c*/ 	.word	0x00000000
        /*0080*/ 	.short	0x0000
        /*0082*/ 	.short	0x0000
        /*0084*/ 	.byte	0x00, 0xf0, 0x11, 0x00


	//----- nvinfo : EIATTR_SPARSE_MMA_MASK
	.align		4
.L_373:
        /*0088*/ 	.byte	0x03, 0x50
        /*008a*/ 	.short	0x0000


	//----- nvinfo : EIATTR_MAXREG_COUNT
	.align		4
        /*008c*/ 	.byte	0x03, 0x1b
        /*008e*/ 	.short	0x00ff


	//----- nvinfo : EIATTR_MERCURY_ISA_VERSION
	.align		4
        /*0090*/ 	.byte	0x03, 0x5f
        /*0092*/ 	.short	0x0101


	//----- nvinfo : EIATTR_VRC_CTA_INIT_COUNT
	.align		4
        /*0094*/ 	.byte	0x02, 0x4a
	.zero		1
	.zero		1


	//----- nvinfo : EIATTR_EXIT_INSTR_OFFSETS
	.align		4
        /*0098*/ 	.byte	0x04, 0x1c
        /*009a*/ 	.short	(.L_375 - .L_374)


	//   ....[0]....
.L_374:
        /*009c*/ 	.word	0x000000c0


	//   ....[1]....
        /*00a0*/ 	.word	0x00000e80


	//----- nvinfo : EIATTR_CBANK_PARAM_SIZE
	.align		4
.L_375:
        /*00a4*/ 	.byte	0x03, 0x19
        /*00a6*/ 	.short	0x0038


	//----- nvinfo : EIATTR_PARAM_CBANK
	.align		4
        /*00a8*/ 	.byte	0x04, 0x0a
        /*00aa*/ 	.short	(.L_377 - .L_376)
	.align		4
.L_376:
        /*00ac*/ 	.word	index@(.nv.constant0._Z7Fi_2D_xILj17EEviiPK7double2PKiS4_iPS0_S2_)
        /*00b0*/ 	.short	0x0380
        /*00b2*/ 	.short	0x0038


	//----- nvinfo : EIATTR_SW_WAR
	.align		4
.L_377:
        /*00b4*/ 	.byte	0x04, 0x36
        /*00b6*/ 	.short	(.L_379 - .L_378)
.L_378:
        /*00b8*/ 	.word	0x00000008
.L_379:


//--------------------- .nv.info._Z7Fi_2D_xILj13EEviiPK7double2PKiS4_iPS0_S2_ --------------------------
	.section	.nv.info._Z7Fi_2D_xILj13EEviiPK7double2PKiS4_iPS0_S2_,"",@"SHT_CUDA_INFO"
	.sectionflags	@""
	.align	4


	//----- nvinfo : EIATTR_CUDA_API_VERSION
	.align		4
        /*0000*/ 	.byte	0x04, 0x37
        /*0002*/ 	.short	(.L_381 - .L_380)
.L_380:
        /*0004*/ 	.word	0x00000082


	//----- nvinfo : EIATTR_KPARAM_INFO
	.align		4
.L_381:
        /*0008*/ 	.byte	0x04, 0x17
        /*000a*/ 	.short	(.L_383 - .L_382)
.L_382:
        /*000c*/ 	.word	0x00000000
        /*0010*/ 	.short	0x0007
        /*0012*/ 	.short	0x0030
        /*0014*/ 	.byte	0x00, 0xf5, 0x21, 0x00


	//----- nvinfo : EIATTR_KPARAM_INFO
	.align		4
.L_383:
        /*0018*/ 	.byte	0x04, 0x17
        /*001a*/ 	.short	(.L_385 - .L_384)
.L_384:
        /*001c*/ 	.word	0x00000000
        /*0020*/ 	.short	0x0006
        /*0022*/ 	.short	0x0028
        /*0024*/ 	.byte	0x00, 0xf5, 0x21, 0x00


	//----- nvinfo : EIATTR_KPARAM_INFO
	.align		4
.L_385:
        /*0028*/ 	.byte	0x04, 0x17
        /*002a*/ 	.short	(.L_387 - .L_386)
.L_386:
        /*002c*/ 	.word	0x00000000
        /*0030*/ 	.short	0x0005
        /*0032*/ 	.short	0x0020
        /*0034*/ 	.byte	0x00, 0xf0, 0x11, 0x00


	//----- nvinfo : EIATTR_KPARAM_INFO
	.align		4
.L_387:
        /*0038*/ 	.byte	0x04, 0x17
        /*003a*/ 	.short	(.L_389 - .L_388)
.L_388:
        /*003c*/ 	.word	0x00000000
        /*0040*/ 	.short	0x0004
        /*0042*/ 	.short	0x0018
        /*0044*/ 	.byte	0x00, 0xf5, 0x21, 0x00


	//----- nvinfo : EIATTR_KPARAM_INFO
	.align		4
.L_389:
        /*0048*/ 	.byte	0x04, 0x17
        /*004a*/ 	.short	(.L_391 - .L_390)
.L_390:
        /*004c*/ 	.word	0x00000000
        /*0050*/ 	.short	0x0003
        /*0052*/ 	.short	0x0010
        /*0054*/ 	.byte	0x00, 0xf5, 0x21, 0x00


	//----- nvinfo : EIATTR_KPARAM_INFO
	.align		4
.L_391:
        /*0058*/ 	.byte	0x04, 0x17
        /*005a*/ 	.short	(.L_393 - .L_392)
.L_392:
        /*005c*/ 	.word	0x00000000
        /*0060*/ 	.short	0x0002
        /*0062*/ 	.short	0x0008
        /*0064*/ 	.byte	0x00, 0xf5, 0x21, 0x00


	//----- nvinfo : EIATTR_KPARAM_INFO
	.align		4
.L_393:
        /*0068*/ 	.byte	0x04, 0x17
        /*006a*/ 	.short	(.L_395 - .L_394)
.L_394:
        /*006c*/ 	.word	0x00000000
        /*0070*/ 	.short	0x0001
        /*0072*/ 	.short	0x0004
        /*0074*/ 	.byte	0x00, 0xf0, 0x11, 0x00


	//----- nvinfo : EIATTR_KPARAM_INFO
	.align		4
.L_395:
        /*0078*/ 	.byte	0x04, 0x17
        /*007a*/ 	.short	(.L_397 - .L_396)
.L_396:
        /*007c*/ 	.word	0x00000000
        /*0080*/ 	.short	0x0000
        /*0082*/ 	.short	0x0000
        /*0084*/ 	.byte	0x00, 0xf0, 0x11, 0x00


	//----- nvinfo : EIATTR_SPARSE_MMA_MASK
	.align		4
.L_397:
        /*0088*/ 	.byte	0x03, 0x50
        /*008a*/ 	.short	0x0000


	//----- nvinfo : EIATTR_MAXREG_COUNT
	.align		4
        /*008c*/ 	.byte	0x03, 0x1b
        /*008e*/ 	.short	0x00ff


	//----- nvinfo : EIATTR_MERCURY_ISA_VERSION
	.align		4
        /*0090*/ 	.byte	0x03, 0x5f
        /*0092*/ 	.short	0x0101


	//----- nvinfo : EIATTR_VRC_CTA_INIT_COUNT
	.align		4
        /*0094*/ 	.byte	0x02, 0x4a
	.zero		1
	.zero		1


	//----- nvinfo : EIATTR_EXIT_INSTR_OFFSETS
	.align		4
        /*0098*/ 	.byte	0x04, 0x1c
        /*009a*/ 	.short	(.L_399 - .L_398)


	//   ....[0]....
.L_398:
        /*009c*/ 	.word	0x000000c0


	//   ....[1]....
        /*00a0*/ 	.word	0x00000b80


	//----- nvinfo : EIATTR_CBANK_PARAM_SIZE
	.align		4
.L_399:
        /*00a4*/ 	.byte	0x03, 0x19
        /*00a6*/ 	.short	0x0038


	//----- nvinfo : EIATTR_PARAM_CBANK
	.align		4
        /*00a8*/ 	.byte	0x04, 0x0a
        /*00aa*/ 	.short	(.L_401 - .L_400)
	.align		4
.L_400:
        /*00ac*/ 	.word	index@(.nv.constant0._Z7Fi_2D_xILj13EEviiPK7double2PKiS4_iPS0_S2_)
        /*00b0*/ 	.short	0x0380
        /*00b2*/ 	.short	0x0038


	//----- nvinfo : EIATTR_SW_WAR
	.align		4
.L_401:
        /*00b4*/ 	.byte	0x04, 0x36
        /*00b6*/ 	.short	(.L_403 - .L_402)
.L_402:
        /*00b8*/ 	.word	0x00000008
.L_403:


//--------------------- .nv.info._Z7Fi_2D_xILj11EEviiPK7double2PKiS4_iPS0_S2_ --------------------------
	.section	.nv.info._Z7Fi_2D_xILj11EEviiPK7double2PKiS4_iPS0_S2_,"",@"SHT_CUDA_INFO"
	.sectionflags	@""
	.align	4


	//----- nvinfo : EIATTR_CUDA_API_VERSION
	.align		4
        /*0000*/ 	.byte	0x04, 0x37
        /*0002*/ 	.short	(.L_405 - .L_404)
.L_404:
        /*0004*/ 	.word	0x00000082


	//----- nvinfo : EIATTR_KPARAM_INFO
	.align		4
.L_405:
        /*0008*/ 	.byte	0x04, 0x17
        /*000a*/ 	.short	(.L_407 - .L_406)
.L_406:
        /*000c*/ 	.word	0x00000000
        /*0010*/ 	.short	0x0007
        /*0012*/ 	.short	0x0030
        /*0014*/ 	.byte	0x00, 0xf5, 0x21, 0x00


	//----- nvinfo : EIATTR_KPARAM_INFO
	.align		4
.L_407:
        /*0018*/ 	.byte	0x04, 0x17
        /*001a*/ 	.short	(.L_409 - .L_408)
.L_408:
        /*001c*/ 	.word	0x00000000
        /*0020*/ 	.short	0x0006
        /*0022*/ 	.short	0x0028
        /*0024*/ 	.byte	0x00, 0xf5, 0x21, 0x00


	//----- nvinfo : EIATTR_KPARAM_INFO
	.align		4
.L_409:
        /*0028*/ 	.byte	0x04, 0x17
        /*002a*/ 	.short	(.L_411 - .L_410)
.L_410:
        /*002c*/ 	.word	0x00000000
        /*0030*/ 	.short	0x0005
        /*0032*/ 	.short	0x0020
        /*0034*/ 	.byte	0x00, 0xf0, 0x11, 0x00


	//----- nvinfo : EIATTR_KPARAM_INFO
	.align		4
.L_411:
        /*0038*/ 	.byte	0x04, 0x17
        /*003a*/ 	.short	(.L_413 - .L_412)
.L_412:
        /*003c*/ 	.word	0x00000000
        /*0040*/ 	.short	0x0004
        /*0042*/ 	.short	0x0018
        /*0044*/ 	.byte	0x00, 0xf5, 0x21, 0x00


	//----- nvinfo : EIATTR_KPARAM_INFO
	.align		4
.L_413:
        /*0048*/ 	.byte	0x04, 0x17
        /*004a*/ 	.short	(.L_415 - .L_414)
.L_414:
        /*004c*/ 	.word	0x00000000
        /*0050*/ 	.short	0x0003
        /*0052*/ 	.short	0x0010
        /*0054*/ 	.byte	0x00, 0xf5, 0x21, 0x00


	//----- nvinfo : EIATTR_KPARAM_INFO
	.align		4
.L_415:
        /*0058*/ 	.byte	0x04, 0x17
        /*005a*/ 	.short	(.L_417 - .L_416)
.L_416:
        /*005c*/ 	.word	0x00000000
        /*0060*/ 	.short	0x0002
        /*0062*/ 	.short	0x0008
        /*0064*/ 	.byte	0x00, 0xf5, 0x21, 0x00


	//----- nvinfo : EIATTR_KPARAM_INFO
	.align		4
.L_417:
        /*0068*/ 	.byte	0x04, 0x17
        /*006a*/ 	.short	(.L_419 - .L_418)
.L_418:
        /*006c*/ 	.word	0x00000000
        /*0070*/ 	.short	0x0001
        /*0072*/ 	.short	0x0004
        /*0074*/ 	.byte	0x00, 0xf0, 0x11, 0x00


	//----- nvinfo : EIATTR_KPARAM_INFO
	.align		4
.L_419:
        /*0078*/ 	.byte	0x04, 0x17
        /*007a*/ 	.short	(.L_421 - .L_420)
.L_420:
        /*007c*/ 	.word	0x00000000
        /*0080*/ 	.short	0x0000
        /*0082*/ 	.short	0x0000
        /*0084*/ 	.byte	0x00, 0xf0, 0x11, 0x00


	//----- nvinfo : EIATTR_SPARSE_MMA_MASK
	.align		4
.L_421:
        /*0088*/ 	.byte	0x03, 0x50
        /*008a*/ 	.short	0x0000


	//----- nvinfo : EIATTR_MAXREG_COUNT
	.align		4
        /*008c*/ 	.byte	0x03, 0x1b
        /*008e*/ 	.short	0x00ff


	//----- nvinfo : EIATTR_MERCURY_ISA_VERSION
	.align		4
        /*0090*/ 	.byte	0x03, 0x5f
        /*0092*/ 	.short	0x0101


	//----- nvinfo : EIATTR_VRC_CTA_INIT_COUNT
	.align		4
        /*0094*/ 	.byte	0x02, 0x4a
	.zero		1
	.zero		1


	//----- nvinfo : EIATTR_EXIT_INSTR_OFFSETS
	.align		4
        /*0098*/ 	.byte	0x04, 0x1c
        /*009a*/ 	.short	(.L_423 - .L_422)


	//   ....[0]....
.L_422:
        /*009c*/ 	.word	0x000000c0


	//   ....[1]....
        /*00a0*/ 	.word	0x00000a00


	//----- nvinfo : EIATTR_CBANK_PARAM_SIZE
	.align		4
.L_423:
        /*00a4*/ 	.byte	0x03, 0x19
        /*00a6*/ 	.short	0x0038


	//----- nvinfo : EIATTR_PARAM_CBANK
	.align		4
        /*00a8*/ 	.byte	0x04, 0x0a
        /*00aa*/ 	.short	(.L_425 - .L_424)
	.align		4
.L_424:
        /*00ac*/ 	.word	index@(.nv.constant0._Z7Fi_2D_xILj11EEviiPK7double2PKiS4_iPS0_S2_)
        /*00b0*/ 	.short	0x0380
        /*00b2*/ 	.short	0x0038


	//----- nvinfo : EIATTR_SW_WAR
	.align		4
.L_425:
        /*00b4*/ 	.byte	0x04, 0x36
        /*00b6*/ 	.short	(.L_427 - .L_426)
.L_426:
        /*00b8*/ 	.word	0x00000008
.L_427:


//--------------------- .nv.info._Z7Fi_2D_xILj7EEviiPK7double2PKiS4_iPS0_S2_ --------------------------
	.section	.nv.info._Z7Fi_2D_xILj7EEviiPK7double2PKiS4_iPS0_S2_,"",@"SHT_CUDA_INFO"
	.sectionflags	@""
	.align	4


	//----- nvinfo : EIATTR_CUDA_API_VERSION
	.align		4
        /*0000*/ 	.byte	0x04, 0x37
        /*0002*/ 	.short	(.L_429 - .L_428)
.L_428:
        /*0004*/ 	.word	0x00000082


	//----- nvinfo : EIATTR_KPARAM_INFO
	.align		4
.L_429:
        /*0008*/ 	.byte	0x04, 0x17
        /*000a*/ 	.short	(.L_431 - .L_430)
.L_430:
        /*000c*/ 	.word	0x00000000
        /*0010*/ 	.short	0x0007
        /*0012*/ 	.short	0x0030
        /*0014*/ 	.byte	0x00, 0xf5, 0x21, 0x00


	//----- nvinfo : EIATTR_KPARAM_INFO
	.align		4
.L_431:
        /*0018*/ 	.byte	0x04, 0x17
        /*001a*/ 	.short	(.L_433 - .L_432)
.L_432:
        /*001c*/ 	.word	0x00000000
        /*0020*/ 	.short	0x0006
        /*0022*/ 	.short	0x0028
        /*0024*/ 	.byte	0x00, 0xf5, 0x21, 0x00


	//----- nvinfo : EIATTR_KPARAM_INFO
	.align		4
.L_433:
        /*0028*/ 	.byte	0x04, 0x17
        /*002a*/ 	.short	(.L_435 - .L_434)
.L_434:
        /*002c*/ 	.word	0x00000000
        /*0030*/ 	.short	0x0005
        /*0032*/ 	.short	0x0020
        /*0034*/ 	.byte	0x00, 0xf0, 0x11, 0x00


	//----- nvinfo : EIATTR_KPARAM_INFO
	.align		4
.L_435:
        /*0038*/ 	.byte	0x04, 0x17
        /*003a*/ 	.short	(.L_437 - .L_436)
.L_436:
        /*003c*/ 	.word	0x00000000
        /*0040*/ 	.short	0x0004
        /*0042*/ 	.short	0x0018
        /*0044*/ 	.byte	0x00, 0xf5, 0x21, 0x00


	//----- nvinfo : EIATTR_KPARAM_INFO
	.align		4
.L_437:
        /*0048*/ 	.byte	0x04, 0x17
        /*004a*/ 	.short	(.L_439 - .L_438)
.L_438:
        /*004c*/ 	.word	0x00000000
        /*0050*/ 	.short	0x0003
        /*0052*/ 	.short	0x0010
        /*0054*/ 	.byte	0x00, 0xf5, 0x21, 0x00


	//----- nvinfo : EIATTR_KPARAM_INFO
	.align		4
.L_439:
        /*0058*/ 	.byte	0x04, 0x17
        /*005a*/ 	.short	(.L_441 - .L_440)
.L_440:
        /*005c*/ 	.word	0x00000000
        /*0060*/ 	.short	0x0002
        /*0062*/ 	.short	0x0008
        /*0064*/ 	.byte	0x00, 0xf5, 0x21, 0x00


	//----- nvinfo : EIATTR_KPARAM_INFO
	.align		4
.L_441:
        /*0068*/ 	.byte	0x04, 0x17
        /*006a*/ 	.short	(.L_443 - .L_442)
.L_442:
        /*006c*/ 	.word	0x00000000
        /*0070*/ 	.short	0x0001
        /*0072*/ 	.short	0x0004
        /*0074*/ 	.byte	0x00, 0xf0, 0x11, 0x00


	//----- nvinfo : EIATTR_KPARAM_INFO
	.align		4
.L_443:
        /*0078*/ 	.byte	0x04, 0x17
        /*007a*/ 	.short	(.L_445 - .L_444)
.L_444:
        /*007c*/ 	.word	0x00000000
        /*0080*/ 	.short	0x0000
        /*0082*/ 	.short	0x0000
        /*0084*/ 	.byte	0x00, 0xf0, 0x11, 0x00


	//----- nvinfo : EIATTR_SPARSE_MMA_MASK
	.align		4
.L_445:
        /*0088*/ 	.byte	0x03, 0x50
        /*008a*/ 	.short	0x0000


	//----- nvinfo : EIATTR_MAXREG_COUNT
	.align		4
        /*008c*/ 	.byte	0x03, 0x1b
        /*008e*/ 	.short	0x00ff


	//----- nvinfo : EIATTR_MERCURY_ISA_VERSION
	.align		4
        /*0090*/ 	.byte	0x03, 0x5f
        /*0092*/ 	.short	0x0101


	//----- nvinfo : EIATTR_VRC_CTA_INIT_COUNT
	.align		4
        /*0094*/ 	.byte	0x02, 0x4a
	.zero		1
	.zero		1


	//----- nvinfo : EIATTR_EXIT_INSTR_OFFSETS
	.align		4
        /*0098*/ 	.byte	0x04, 0x1c
        /*009a*/ 	.short	(.L_447 - .L_446)


	//   ....[0]....
.L_446:
        /*009c*/ 	.word	0x000000c0


	//   ....[1]....
        /*00a0*/ 	.word	0x00000700


	//----- nvinfo : EIATTR_CBANK_PARAM_SIZE
	.align		4
.L_447:
        /*00a4*/ 	.byte	0x03, 0x19
        /*00a6*/ 	.short	0x0038


	//----- nvinfo : EIATTR_PARAM_CBANK
	.align		4
        /*00a8*/ 	.byte	0x04, 0x0a
        /*00aa*/ 	.short	(.L_449 - .L_448)
	.align		4
.L_448:
        /*00ac*/ 	.word	index@(.nv.constant0._Z7Fi_2D_xILj7EEviiPK7double2PKiS4_iPS0_S2_)
        /*00b0*/ 	.short	0x0380
        /*00b2*/ 	.short	0x0038


	//----- nvinfo : EIATTR_SW_WAR
	.align		4
.L_449:
        /*00b4*/ 	.byte	0x04, 0x36
        /*00b6*/ 	.short	(.L_451 - .L_450)
.L_450:
        /*00b8*/ 	.word	0x00000008
.L_451:


//--------------------- .nv.info._Z7Fi_2D_xILj5EEviiPK7double2PKiS4_iPS0_S2_ --------------------------
	.section	.nv.info._Z7Fi_2D_xILj5EEviiPK7double2PKiS4_iPS0_S2_,"",@"SHT_CUDA_INFO"
	.sectionflags	@""
	.align	4


	//----- nvinfo : EIATTR_CUDA_API_VERSION
	.align		4
        /*0000*/ 	.byte	0x04, 0x37
        /*0002*/ 	.short	(.L_453 - .L_452)
.L_452:
        /*0004*/ 	.word	0x00000082


	//----- nvinfo : EIATTR_KPARAM_INFO
	.align		4
.L_453:
        /*0008*/ 	.byte	0x04, 0x17
        /*000a*/ 	.short	(.L_455 - .L_454)
.L_454:
        /*000c*/ 	.word	0x00000000
        /*0010*/ 	.short	0x0007
        /*0012*/ 	.short	0x0030
        /*0014*/ 	.byte	0x00, 0xf5, 0x21, 0x00


	//----- nvinfo : EIATTR_KPARAM_INFO
	.align		4
.L_455:
        /*0018*/ 	.byte	0x04, 0x17
        /*001a*/ 	.short	(.L_457 - .L_456)
.L_456:
        /*001c*/ 	.word	0x00000000
        /*0020*/ 	.short	0x0006
        /*0022*/ 	.short	0x0028
        /*0024*/ 	.byte	0x00, 0xf5, 0x21, 0x00


	//----- nvinfo : EIATTR_KPARAM_INFO
	.align		4
.L_457:
        /*0028*/ 	.byte	0x04, 0x17
        /*002a*/ 	.short	(.L_459 - .L_458)
.L_458:
        /*002c*/ 	.word	0x00000000
        /*0030*/ 	.short	0x0005
        /*0032*/ 	.short	0x0020
        /*0034*/ 	.byte	0x00, 0xf0, 0x11, 0x00


	//----- nvinfo : EIATTR_KPARAM_INFO
	.align		4
.L_459:
        /*0038*/ 	.byte	0x04, 0x17
        /*003a*/ 	.short	(.L_461 - .L_460)
.L_460:
        /*003c*/ 	.word	0x00000000
        /*0040*/ 	.short	0x0004
        /*0042*/ 	.short	0x0018
        /*0044*/ 	.byte	0x00, 0xf5, 0x21, 0x00


	//----- nvinfo : EIATTR_KPARAM_INFO
	.align		4
.L_461:
        /*0048*/ 	.byte	0x04, 0x17
        /*004a*/ 	.short	(.L_463 - .L_462)
.L_462:
        /*004c*/ 	.word	0x00000000
        /*0050*/ 	.short	0x0003
        /*0052*/ 	.short	0x0010
        /*0054*/ 	.byte	0x00, 0xf5, 0x21, 0x00


	//----- nvinfo : EIATTR_KPARAM_INFO
	.align		4
.L_463:
        /*0058*/ 	.byte	0x04, 0x17
        /*005a*/ 	.short	(.L_465 - .L_464)
.L_464:
        /*005c*/ 	.word	0x00000000
        /*0060*/ 	.short	0x0002
        /*0062*/ 	.short	0x0008
        /*0064*/ 	.byte	0x00, 0xf5, 0x21, 0x00


	//----- nvinfo : EIATTR_KPARAM_INFO
	.align		4
.L_465:
        /*0068*/ 	.byte	0x04, 0x17
        /*006a*/ 	.short	(.L_467 - .L_466)
.L_466:
        /*006c*/ 	.word	0x00000000
        /*0070*/ 	.short	0x0001
        /*0072*/ 	.short	0x0004
        /*0074*/ 	.byte	0x00, 0xf0, 0x11, 0x00


	//----- nvinfo : EIATTR_KPARAM_INFO
	.align		4
.L_467:
        /*0078*/ 	.byte	0x04, 0x17
        /*007a*/ 	.short	(.L_469 - .L_468)
.L_468:
        /*007c*/ 	.word	0x00000000
        /*0080*/ 	.short	0x0000
        /*0082*/ 	.short	0x0000
        /*0084*/ 	.byte	0x00, 0xf0, 0x11, 0x00


	//----- nvinfo : EIATTR_SPARSE_MMA_MASK
	.align		4
.L_469:
        /*0088*/ 	.byte	0x03, 0x50
        /*008a*/ 	.short	0x0000


	//----- nvinfo : EIATTR_MAXREG_COUNT
	.align		4
        /*008c*/ 	.byte	0x03, 0x1b
        /*008e*/ 	.short	0x00ff


	//----- nvinfo : EIATTR_MERCURY_ISA_VERSION
	.align		4
        /*0090*/ 	.byte	0x03, 0x5f
        /*0092*/ 	.short	0x0101


	//----- nvinfo : EIATTR_VRC_CTA_INIT_COUNT
	.align		4
        /*0094*/ 	.byte	0x02, 0x4a
	.zero		1
	.zero		1


	//----- nvinfo : EIATTR_EXIT_INSTR_OFFSETS
	.align		4
        /*0098*/ 	.byte	0x04, 0x1c
        /*009a*/ 	.short	(.L_471 - .L_470)


	//   ....[0]....
.L_470:
        /*009c*/ 	.word	0x000000c0


	//   ....[1]....
        /*00a0*/ 	.word	0x00000580


	//----- nvinfo : EIATTR_CBANK_PARAM_SIZE
	.align		4
.L_471:
        /*00a4*/ 	.byte	0x03, 0x19
        /*00a6*/ 	.short	0x0038


	//----- nvinfo : EIATTR_PARAM_CBANK
	.align		4
        /*00a8*/ 	.byte	0x04, 0x0a
        /*00aa*/ 	.short	(.L_473 - .L_472)
	.align		4
.L_472:
        /*00ac*/ 	.word	index@(.nv.constant0._Z7Fi_2D_xILj5EEviiPK7double2PKiS4_iPS0_S2_)
        /*00b0*/ 	.short	0x0380
        /*00b2*/ 	.short	0x0038


	//----- nvinfo : EIATTR_SW_WAR
	.align		4
.L_473:
        /*00b4*/ 	.byte	0x04, 0x36
        /*00b6*/ 	.short	(.L_475 - .L_474)
.L_474:
        /*00b8*/ 	.word	0x00000008
.L_475:


//--------------------- .nv.info._Z7Fi_2D_xILj3EEviiPK7double2PKiS4_iPS0_S2_ --------------------------
	.section	.nv.info._Z7Fi_2D_xILj3EEviiPK7double2PKiS4_iPS0_S2_,"",@"SHT_CUDA_INFO"
	.sectionflags	@""
	.align	4


	//----- nvinfo : EIATTR_CUDA_API_VERSION
	.align		4
        /*0000*/ 	.byte	0x04, 0x37
        /*0002*/ 	.short	(.L_477 - .L_476)
.L_476:
        /*0004*/ 	.word	0x00000082


	//----- nvinfo : EIATTR_KPARAM_INFO
	.align		4
.L_477:
        /*0008*/ 	.byte	0x04, 0x17
        /*000a*/ 	.short	(.L_479 - .L_478)
.L_478:
        /*000c*/ 	.word	0x00000000
        /*0010*/ 	.short	0x0007
        /*0012*/ 	.short	0x0030
        /*0014*/ 	.byte	0x00, 0xf5, 0x21, 0x00


	//----- nvinfo : EIATTR_KPARAM_INFO
	.align		4
.L_479:
        /*0018*/ 	.byte	0x04, 0x17
        /*001a*/ 	.short	(.L_481 - .L_480)
.L_480:
        /*001c*/ 	.word	0x00000000
        /*0020*/ 	.short	0x0006
        /*0022*/ 	.short	0x0028
        /*0024*/ 	.byte	0x00, 0xf5, 0x21, 0x00


	//----- nvinfo : EIATTR_KPARAM_INFO
	.align		4
.L_481:
        /*0028*/ 	.byte	0x04, 0x17
        /*002a*/ 	.short	(.L_483 - .L_482)
.L_482:
        /*002c*/ 	.word	0x00000000
        /*0030*/ 	.short	0x0005
        /*0032*/ 	.short	0x0020
        /*0034*/ 	.byte	0x00, 0xf0, 0x11, 0x00


	//----- nvinfo : EIATTR_KPARAM_INFO
	.align		4
.L_483:
        /*0038*/ 	.byte	0x04, 0x17
        /*003a*/ 	.short	(.L_485 - .L_484)
.L_484:
        /*003c*/ 	.word	0x00000000
        /*0040*/ 	.short	0x0004
        /*0042*/ 	.short	0x0018
        /*0044*/ 	.byte	0x00, 0xf5, 0x21, 0x00


	//----- nvinfo : EIATTR_KPARAM_INFO
	.align		4
.L_485:
        /*0048*/ 	.byte	0x04, 0x17
        /*004a*/ 	.short	(.L_487 - .L_486)
.L_486:
        /*004c*/ 	.word	0x00000000
        /*0050*/ 	.short	0x0003
        /*0052*/ 	.short	0x0010
        /*0054*/ 	.byte	0x00, 0xf5, 0x21, 0x00


	//----- nvinfo : EIATTR_KPARAM_INFO
	.align		4
.L_487:
        /*0058*/ 	.byte	0x04, 0x17
        /*005a*/ 	.short	(.L_489 - .L_488)
.L_488:
        /*005c*/ 	.word	0x00000000
        /*0060*/ 	.short	0x0002
        /*0062*/ 	.short	0x0008
        /*0064*/ 	.byte	0x00, 0xf5, 0x21, 0x00


	//----- nvinfo : EIATTR_KPARAM_INFO
	.align		4
.L_489:
        /*0068*/ 	.byte	0x04, 0x17
        /*006a*/ 	.short	(.L_491 - .L_490)
.L_490:
        /*006c*/ 	.word	0x00000000
        /*0070*/ 	.short	0x0001
        /*0072*/ 	.short	0x0004
        /*0074*/ 	.byte	0x00, 0xf0, 0x11, 0x00


	//----- nvinfo : EIATTR_KPARAM_INFO
	.align		4
.L_491:
        /*0078*/ 	.byte	0x04, 0x17
        /*007a*/ 	.short	(.L_493 - .L_492)
.L_492:
        /*007c*/ 	.word	0x00000000
        /*0080*/ 	.short	0x0000
        /*0082*/ 	.short	0x0000
        /*0084*/ 	.byte	0x00, 0xf0, 0x11, 0x00


	//----- nvinfo : EIATTR_SPARSE_MMA_MASK
	.align		4
.L_493:
        /*0088*/ 	.byte	0x03, 0x50
        /*008a*/ 	.short	0x0000


	//----- nvinfo : EIATTR_MAXREG_COUNT
	.align		4
        /*008c*/ 	.byte	0x03, 0x1b
        /*008e*/ 	.short	0x00ff


	//----- nvinfo : EIATTR_MERCURY_ISA_VERSION
	.align		4
        /*0090*/ 	.byte	0x03, 0x5f
        /*0092*/ 	.short	0x0101


	//----- nvinfo : EIATTR_VRC_CTA_INIT_COUNT
	.align		4
        /*0094*/ 	.byte	0x02, 0x4a
	.zero		1
	.zero		1


	//----- nvinfo : EIATTR_EXIT_INSTR_OFFSETS
	.align		4
        /*0098*/ 	.byte	0x04, 0x1c
        /*009a*/ 	.short	(.L_495 - .L_494)


	//   ....[0]....
.L_494:
        /*009c*/ 	.word	0x000000c0


	//   ....[1]....
        /*00a0*/ 	.word	0x00000400


	//----- nvinfo : EIATTR_CBANK_PARAM_SIZE
	.align		4
.L_495:
        /*00a4*/ 	.byte	0x03, 0x19
        /*00a6*/ 	.short	0x0038


	//----- nvinfo : EIATTR_PARAM_CBANK
	.align		4
        /*00a8*/ 	.byte	0x04, 0x0a
        /*00aa*/ 	.short	(.L_497 - .L_496)
	.align		4
.L_496:
        /*00ac*/ 	.word	index@(.nv.constant0._Z7Fi_2D_xILj3EEviiPK7double2PKiS4_iPS0_S2_)
        /*00b0*/ 	.short	0x0380
        /*00b2*/ 	.short	0x0038


	//----- nvinfo : EIATTR_SW_WAR
	.align		4
.L_497:
        /*00b4*/ 	.byte	0x04, 0x36
        /*00b6*/ 	.short	(.L_499 - .L_498)
.L_498:
        /*00b8*/ 	.word	0x00000008
.L_499:


//--------------------- .nv.info._Z7Fi_2D_xILj2EEviiPK7double2PKiS4_iPS0_S2_ --------------------------
	.section	.nv.info._Z7Fi_2D_xILj2EEviiPK7double2PKiS4_iPS0_S2_,"",@"SHT_CUDA_INFO"
	.sectionflags	@""
	.align	4


	//----- nvinfo : EIATTR_CUDA_API_VERSION
	.align		4
        /*0000*/ 	.byte	0x04, 0x37
        /*0002*/ 	.short	(.L_501 - .L_500)
.L_500:
        /*0004*/ 	.word	0x00000082


	//----- nvinfo : EIATTR_KPARAM_INFO
	.align		4
.L_501:
        /*0008*/ 	.byte	0x04, 0x17
        /*000a*/ 	.short	(.L_503 - .L_502)
.L_502:
        /*000c*/ 	.word	0x00000000
        /*0010*/ 	.short	0x0007
        /*0012*/ 	.short	0x0030
        /*0014*/ 	.byte	0x00, 0xf5, 0x21, 0x00


	//----- nvinfo : EIATTR_KPARAM_INFO
	.align		4
.L_503:
        /*0018*/ 	.byte	0x04, 0x17
        /*001a*/ 	.short	(.L_505 - .L_504)
.L_504:
        /*001c*/ 	.word	0x00000000
        /*0020*/ 	.short	0x0006
        /*0022*/ 	.short	0x0028
        /*0024*/ 	.byte	0x00, 0xf5, 0x21, 0x00


	//----- nvinfo : EIATTR_KPARAM_INFO
	.align		4
.L_505:
        /*0028*/ 	.byte	0x04, 0x17
        /*002a*/ 	.short	(.L_507 - .L_506)
.L_506:
        /*002c*/ 	.word	0x00000000
        /*0030*/ 	.short	0x0005
        /*0032*/ 	.short	0x0020
        /*0034*/ 	.byte	0x00, 0xf0, 0x11, 0x00


	//----- nvinfo : EIATTR_KPARAM_INFO
	.align		4
.L_507:
        /*0038*/ 	.byte	0x04, 0x17
        /*003a*/ 	.short	(.L_509 - .L_508)
.L_508:
        /*003c*/ 	.word	0x00000000
        /*0040*/ 	.short	0x0004
        /*0042*/ 	.short	0x0018
        /*0044*/ 	.byte	0x00, 0xf5, 0x21, 0x00


	//----- nvinfo : EIATTR_KPARAM_INFO
	.align		4
.L_509:
        /*0048*/ 	.byte	0x04, 0x17
        /*004a*/ 	.short	(.L_511 - .L_510)
.L_510:
        /*004c*/ 	.word	0x00000000
        /*0050*/ 	.short	0x0003
        /*0052*/ 	.short	0x0010
        /*0054*/ 	.byte	0x00, 0xf5, 0x21, 0x00


	//----- nvinfo : EIATTR_KPARAM_INFO
	.align		4
.L_511:
        /*0058*/ 	.byte	0x04, 0x17
        /*005a*/ 	.short	(.L_513 - .L_512)
.L_512:
        /*005c*/ 	.word	0x00000000
        /*0060*/ 	.short	0x0002
        /*0062*/ 	.short	0x0008
        /*0064*/ 	.byte	0x00, 0xf5, 0x21, 0x00


	//----- nvinfo : EIATTR_KPARAM_INFO
	.align		4
.L_513:
        /*0068*/ 	.byte	0x04, 0x17
        /*006a*/ 	.short	(.L_515 - .L_514)
.L_514:
        /*006c*/ 	.word	0x00000000
        /*0070*/ 	.short	0x0001
        /*0072*/ 	.short	0x0004
        /*0074*/ 	.byte	0x00, 0xf0, 0x11, 0x00


	//----- nvinfo : EIATTR_KPARAM_INFO
	.align		4
.L_515:
        /*0078*/ 	.byte	0x04, 0x17
        /*007a*/ 	.short	(.L_517 - .L_516)
.L_516:
        /*007c*/ 	.word	0x00000000
        /*0080*/ 	.short	0x0000
        /*0082*/ 	.short	0x0000
        /*0084*/ 	.byte	0x00, 0xf0, 0x11, 0x00


	//----- nvinfo : EIATTR_SPARSE_MMA_MASK
	.align		4
.L_517:
        /*0088*/ 	.byte	0x03, 0x50
        /*008a*/ 	.short	0x0000


	//----- nvinfo : EIATTR_MAXREG_COUNT
	.align		4
        /*008c*/ 	.byte	0x03, 0x1b
        /*008e*/ 	.short	0x00ff


	//----- nvinfo : EIATTR_MERCURY_ISA_VERSION
	.align		4
        /*0090*/ 	.byte	0x03, 0x5f
        /*0092*/ 	.short	0x0101


	//----- nvinfo : EIATTR_VRC_CTA_INIT_COUNT
	.align		4
        /*0094*/ 	.byte	0x02, 0x4a
	.zero		1
	.zero		1


	//----- nvinfo : EIATTR_EXIT_INSTR_OFFSETS
	.align		4
        /*0098*/ 	.byte	0x04, 0x1c
        /*009a*/ 	.short	(.L_519 - .L_518)


	//   ....[0]....
.L_518:
        /*009c*/ 	.word	0x000000c0


	//   ....[1]....
        /*00a0*/ 	.word	0x00000340


	//----- nvinfo : EIATTR_CBANK_PARAM_SIZE
	.align		4
.L_519:
        /*00a4*/ 	.byte	0x03, 0x19
        /*00a6*/ 	.short	0x0038


	//----- nvinfo : EIATTR_PARAM_CBANK
	.align		4
        /*00a8*/ 	.byte	0x04, 0x0a
        /*00aa*/ 	.short	(.L_521 - .L_520)
	.align		4
.L_520:
        /*00ac*/ 	.word	index@(.nv.constant0._Z7Fi_2D_xILj2EEviiPK7double2PKiS4_iPS0_S2_)
        /*00b0*/ 	.short	0x0380
        /*00b2*/ 	.short	0x0038


	//----- nvinfo : EIATTR_SW_WAR
	.align		4
.L_521:
        /*00b4*/ 	.byte	0x04, 0x36
        /*00b6*/ 	.short	(.L_523 - .L_522)
.L_522:
        /*00b8*/ 	.word	0x00000008
.L_523:


//--------------------- .nv.info._Z5__r2ciiP7double2PKd --------------------------
	.section	.nv.info._Z5__r2ciiP7double2PKd,"",@"SHT_CUDA_INFO"
	.sectionflags	@""
	.align	4


	//----- nvinfo : EIATTR_CUDA_API_VERSION
	.align		4
        /*0000*/ 	.byte	0x04, 0x37
        /*0002*/ 	.short	(.L_525 - .L_524)
.L_524:
        /*0004*/ 	.word	0x00000082


	//----- nvinfo : EIATTR_KPARAM_INFO
	.align		4
.L_525:
        /*0008*/ 	.byte	0x04, 0x17
        /*000a*/ 	.short	(.L_527 - .L_526)
.L_526:
        /*000c*/ 	.word	0x00000000
        /*0010*/ 	.short	0x0003
        /*0012*/ 	.short	0x0010
        /*0014*/ 	.byte	0x00, 0xf5, 0x21, 0x00


	//----- nvinfo : EIATTR_KPARAM_INFO
	.align		4
.L_527:
        /*0018*/ 	.byte	0x04, 0x17
        /*001a*/ 	.short	(.L_529 - .L_528)
.L_528:
        /*001c*/ 	.word	0x00000000
        /*0020*/ 	.short	0x0002
        /*0022*/ 	.short	0x0008
        /*0024*/ 	.byte	0x00, 0xf5, 0x21, 0x00


	//----- nvinfo : EIATTR_KPARAM_INFO
	.align		4
.L_529:
        /*0028*/ 	.byte	0x04, 0x17
        /*002a*/ 	.short	(.L_531 - .L_530)
.L_530:
        /*002c*/ 	.word	0x00000000
        /*0030*/ 	.short	0x0001
        /*0032*/ 	.short	0x0004
        /*0034*/ 	.byte	0x00, 0xf0, 0x11, 0x00


	//----- nvinfo : EIATTR_KPARAM_INFO
	.align		4
.L_531:
        /*0038*/ 	.byte	0x04, 0x17
        /*003a*/ 	.short	(.L_533 - .L_532)
.L_532:
        /*003c*/ 	.word	0x00000000
        /*0040*/ 	.short	0x0000
        /*0042*/ 	.short	0x0000
        /*0044*/ 	.byte	0x00, 0xf0, 0x11, 0x00


	//----- nvinfo : EIATTR_SPARSE_MMA_MASK
	.align		4
.L_533:
        /*0048*/ 	.byte	0x03, 0x50
        /*004a*/ 	.short	0x0000


	//----- nvinfo : EIATTR_MAXREG_COUNT
	.align		4
        /*004c*/ 	.byte	0x03, 0x1b
        /*004e*/ 	.short	0x00ff


	//----- nvinfo : EIATTR_MERCURY_ISA_VERSION
	.align		4
        /*0050*/ 	.byte	0x03, 0x5f
        /*0052*/ 	.short	0x0101


	//----- nvinfo : EIATTR_VRC_CTA_INIT_COUNT
	.align		4
        /*0054*/ 	.byte	0x02, 0x4a
	.zero		1
	.zero		1


	//----- nvinfo : EIATTR_EXIT_INSTR_OFFSETS
	.align		4
        /*0058*/ 	.byte	0x04, 0x1c
        /*005a*/ 	.short	(.L_535 - .L_534)


	//   ....[0]....
.L_534:
        /*005c*/ 	.word	0x000000c0


	//   ....[1]....
        /*0060*/ 	.word	0x00000160


	//----- nvinfo : EIATTR_CBANK_PARAM_SIZE
	.align		4
.L_535:
        /*0064*/ 	.byte	0x03, 0x19
        /*0066*/ 	.short	0x0018


	//----- nvinfo : EIATTR_PARAM_CBANK
	.align		4
        /*0068*/ 	.byte	0x04, 0x0a
        /*006a*/ 	.short	(.L_537 - .L_536)
	.align		4
.L_536:
        /*006c*/ 	.word	index@(.nv.constant0._Z5__r2ciiP7double2PKd)
        /*0070*/ 	.short	0x0380
        /*0072*/ 	.short	0x0018


	//----- nvinfo : EIATTR_SW_WAR
	.align		4
.L_537:
        /*0074*/ 	.byte	0x04, 0x36
        /*0076*/ 	.short	(.L_539 - .L_538)
.L_538:
        /*0078*/ 	.word	0x00000008
.L_539:


//--------------------- .nv.info._Z4setCiiP7double2dd --------------------------
	.section	.nv.info._Z4setCiiP7double2dd,"",@"SHT_CUDA_INFO"
	.sectionflags	@""
	.align	4


	//----- nvinfo : EIATTR_CUDA_API_VERSION
	.align		4
        /*0000*/ 	.byte	0x04, 0x37
        /*0002*/ 	.short	(.L_541 - .L_540)
.L_540:
        /*0004*/ 	.word	0x00000082


	//----- nvinfo : EIATTR_KPARAM_INFO
	.align		4
.L_541:
        /*0008*/ 	.byte	0x04, 0x17
        /*000a*/ 	.short	(.L_543 - .L_542)
.L_542:
        /*000c*/ 	.word	0x00000000
        /*0010*/ 	.short	0x0004
        /*0012*/ 	.short	0x0018
        /*0014*/ 	.byte	0x00, 0xf0, 0x21, 0x00


	//----- nvinfo : EIATTR_KPARAM_INFO
	.align		4
.L_543:
        /*0018*/ 	.byte	0x04, 0x17
        /*001a*/ 	.short	(.L_545 - .L_544)
.L_544:
        /*001c*/ 	.word	0x00000000
        /*0020*/ 	.short	0x0003
        /*0022*/ 	.short	0x0010
        /*0024*/ 	.byte	0x00, 0xf0, 0x21, 0x00


	//----- nvinfo : EIATTR_KPARAM_INFO
	.align		4
.L_545:
        /*0028*/ 	.byte	0x04, 0x17
        /*002a*/ 	.short	(.L_547 - .L_546)
.L_546:
        /*002c*/ 	.word	0x00000000
        /*0030*/ 	.short	0x0002
        /*0032*/ 	.short	0x0008
        /*0034*/ 	.byte	0x00, 0xf5, 0x21, 0x00


	//----- nvinfo : EIATTR_KPARAM_INFO
	.align		4
.L_547:
        /*0038*/ 	.byte	0x04, 0x17
        /*003a*/ 	.short	(.L_549 - .L_548)
.L_548:
        /*003c*/ 	.word	0x00000000
        /*0040*/ 	.short	0x0001
        /*0042*/ 	.short	0x0004
        /*0044*/ 	.byte	0x00, 0xf0, 0x11, 0x00


	//----- nvinfo : EIATTR_KPARAM_INFO
	.align		4
.L_549:
        /*0048*/ 	.byte	0x04, 0x17
        /*004a*/ 	.short	(.L_551 - .L_550)
.L_550:
        /*004c*/ 	.word	0x00000000
        /*0050*/ 	.short	0x0000
        /*0052*/ 	.short	0x0000
        /*0054*/ 	.byte	0x00, 0xf0, 0x11, 0x00


	//----- nvinfo : EIATTR_SPARSE_MMA_MASK
	.align		4
.L_551:
        /*0058*/ 	.byte	0x03, 0x50
        /*005a*/ 	.short	0x0000


	//----- nvinfo : EIATTR_MAXREG_COUNT
	.align		4
        /*005c*/ 	.byte	0x03, 0x1b
        /*005e*/ 	.short	0x00ff


	//----- nvinfo : EIATTR_MERCURY_ISA_VERSION
	.align		4
        /*0060*/ 	.byte	0x03, 0x5f
        /*0062*/ 	.short	0x0101


	//----- nvinfo : EIATTR_VRC_CTA_INIT_COUNT
	.align		4
        /*0064*/ 	.byte	0x02, 0x4a
	.zero		1
	.zero		1


	//----- nvinfo : EIATTR_EXIT_INSTR_OFFSETS
	.align		4
        /*0068*/ 	.byte	0x04, 0x1c
        /*006a*/ 	.short	(.L_553 - .L_552)


	//   ....[0]....
.L_552:
        /*006c*/ 	.word	0x000000c0


	//   ....[1]....
        /*0070*/ 	.word	0x00000140


	//----- nvinfo : EIATTR_CBANK_PARAM_SIZE
	.align		4
.L_553:
        /*0074*/ 	.byte	0x03, 0x19
        /*0076*/ 	.short	0x0020


	//----- nvinfo : EIATTR_PARAM_CBANK
	.align		4
        /*0078*/ 	.byte	0x04, 0x0a
        /*007a*/ 	.short	(.L_555 - .L_554)
	.align		4
.L_554:
        /*007c*/ 	.word	index@(.nv.constant0._Z4setCiiP7double2dd)
        /*0080*/ 	.short	0x0380
        /*0082*/ 	.short	0x0020


	//----- nvinfo : EIATTR_SW_WAR
	.align		4
.L_555:
        /*0084*/ 	.byte	0x04, 0x36
        /*0086*/ 	.short	(.L_557 - .L_556)
.L_556:
        /*0088*/ 	.word	0x00000008
.L_557:


//--------------------- .nv.info._Z6scaleCiiP7double2S0_d --------------------------
	.section	.nv.info._Z6scaleCiiP7double2S0_d,"",@"SHT_CUDA_INFO"
	.sectionflags	@""
	.align	4


	//----- nvinfo : EIATTR_CUDA_API_VERSION
	.align		4
        /*0000*/ 	.byte	0x04, 0x37
        /*0002*/ 	.short	(.L_559 - .L_558)
.L_558:
        /*0004*/ 	.word	0x00000082


	//----- nvinfo : EIATTR_KPARAM_INFO
	.align		4
.L_559:
        /*0008*/ 	.byte	0x04, 0x17
        /*000a*/ 	.short	(.L_561 - .L_560)
.L_560:
        /*000c*/ 	.word	0x00000000
        /*0010*/ 	.short	0x0004
        /*0012*/ 	.short	0x0018
        /*0014*/ 	.byte	0x00, 0xf0, 0x21, 0x00


	//----- nvinfo : EIATTR_KPARAM_INFO
	.align		4
.L_561:
        /*0018*/ 	.byte	0x04, 0x17
        /*001a*/ 	.short	(.L_563 - .L_562)
.L_562:
        /*001c*/ 	.word	0x00000000
        /*0020*/ 	.short	0x0003
        /*0022*/ 	.short	0x0010
        /*0024*/ 	.byte	0x00, 0xf5, 0x21, 0x00


	//----- nvinfo : EIATTR_KPARAM_INFO
	.align		4
.L_563:
        /*0028*/ 	.byte	0x04, 0x17
        /*002a*/ 	.short	(.L_565 - .L_564)
.L_564:
        /*002c*/ 	.word	0x00000000
        /*0030*/ 	.short	0x0002
        /*0032*/ 	.short	0x0008
        /*0034*/ 	.byte	0x00, 0xf5, 0x21, 0x00


	//----- nvinfo : EIATTR_KPARAM_INFO
	.align		4
.L_565:
        /*0038*/ 	.byte	0x04, 0x17
        /*003a*/ 	.short	(.L_567 - .L_566)
.L_566:
        /*003c*/ 	.word	0x00000000
        /*0040*/ 	.short	0x0001
        /*0042*/ 	.short	0x0004
        /*0044*/ 	.byte	0x00, 0xf0, 0x11, 0x00


	//----- nvinfo : EIATTR_KPARAM_INFO
	.align		4
.L_567:
        /*0048*/ 	.byte	0x04, 0x17
        /*004a*/ 	.short	(.L_569 - .L_568)
.L_568:
        /*004c*/ 	.word	0x00000000
        /*0050*/ 	.short	0x0000
        /*0052*/ 	.short	0x0000
        /*0054*/ 	.byte	0x00, 0xf0, 0x11, 0x00


	//----- nvinfo : EIATTR_SPARSE_MMA_MASK
	.align		4
.L_569:
        /*0058*/ 	.byte	0x03, 0x50
        /*005a*/ 	.short	0x0000


	//----- nvinfo : EIATTR_MAXREG_COUNT
	.align		4
        /*005c*/ 	.byte	0x03, 0x1b
        /*005e*/ 	.short	0x00ff


	//----- nvinfo : EIATTR_MERCURY_ISA_VERSION
	.align		4
        /*0060*/ 	.byte	0x03, 0x5f
        /*0062*/ 	.short	0x0101


	//----- nvinfo : EIATTR_VRC_CTA_INIT_COUNT
	.align		4
        /*0064*/ 	.byte	0x02, 0x4a
	.zero		1
	.zero		1


	//----- nvinfo : EIATTR_EXIT_INSTR_OFFSETS
	.align		4
        /*0068*/ 	.byte	0x04, 0x1c
        /*006a*/ 	.short	(.L_571 - .L_570)


	//   ....[0]....
.L_570:
        /*006c*/ 	.word	0x000000c0


	//   ....[1]....
        /*0070*/ 	.word	0x00000180


	//----- nvinfo : EIATTR_CBANK_PARAM_SIZE
	.align		4
.L_571:
        /*0074*/ 	.byte	0x03, 0x19
        /*0076*/ 	.short	0x0020


	//----- nvinfo : EIATTR_PARAM_CBANK
	.align		4
        /*0078*/ 	.byte	0x04, 0x0a
        /*007a*/ 	.short	(.L_573 - .L_572)
	.align		4
.L_572:
        /*007c*/ 	.word	index@(.nv.constant0._Z6scaleCiiP7double2S0_d)
        /*0080*/ 	.short	0x0380
        /*0082*/ 	.short	0x0020


	//----- nvinfo : EIATTR_SW_WAR
	.align		4
.L_573:
        /*0084*/ 	.byte	0x04, 0x36
        /*0086*/ 	.short	(.L_575 - .L_574)
.L_574:
        /*0088*/ 	.word	0x00000008
.L_575:


//--------------------- .nv.info._Z8getIPartiiPdP7double2 --------------------------
	.section	.nv.info._Z8getIPartiiPdP7double2,"",@"SHT_CUDA_INFO"
	.sectionflags	@""
	.align	4


	//----- nvinfo : EIATTR_CUDA_API_VERSION
	.align		4
        /*0000*/ 	.byte	0x04, 0x37
        /*0002*/ 	.short	(.L_577 - .L_576)
.L_576:
        /*0004*/ 	.word	0x00000082


	//----- nvinfo : EIATTR_KPARAM_INFO
	.align		4
.L_577:
        /*0008*/ 	.byte	0x04, 0x17
        /*000a*/ 	.short	(.L_579 - .L_578)
.L_578:
        /*000c*/ 	.word	0x00000000
        /*0010*/ 	.short	0x0003
        /*0012*/ 	.short	0x0010
        /*0014*/ 	.byte	0x00, 0xf5, 0x21, 0x00


	//----- nvinfo : EIATTR_KPARAM_INFO
	.align		4
.L_579:
        /*0018*/ 	.byte	0x04, 0x17
        /*001a*/ 	.short	(.L_581 - .L_580)
.L_580:
        /*001c*/ 	.word	0x00000000
        /*0020*/ 	.short	0x0002
        /*0022*/ 	.short	0x0008
        /*0024*/ 	.byte	0x00, 0xf5, 0x21, 0x00


	//----- nvinfo : EIATTR_KPARAM_INFO
	.align		4
.L_581:
        /*0028*/ 	.byte	0x04, 0x17
        /*002a*/ 	.short	(.L_583 - .L_582)
.L_582:
        /*002c*/ 	.word	0x00000000
        /*0030*/ 	.short	0x0001
        /*0032*/ 	.short	0x0004
        /*0034*/ 	.byte	0x00, 0xf0, 0x11, 0x00


	//----- nvinfo : EIATTR_KPARAM_INFO
	.align		4
.L_583:
        /*0038*/ 	.byte	0x04, 0x17
        /*003a*/ 	.short	(.L_585 - .L_584)
.L_584:
        /*003c*/ 	.word	0x00000000
        /*0040*/ 	.short	0x0000
        /*0042*/ 	.short	0x0000
        /*0044*/ 	.byte	0x00, 0xf0, 0x11, 0x00


	//----- nvinfo : EIATTR_SPARSE_MMA_MASK
	.align		4
.L_585:
        /*0048*/ 	.byte	0x03, 0x50
        /*004a*/ 	.short	0x0000


	//----- nvinfo : EIATTR_MAXREG_COUNT
	.align		4
        /*004c*/ 	.byte	0x03, 0x1b
        /*004e*/ 	.short	0x00ff


	//----- nvinfo : EIATTR_MERCURY_ISA_VERSION
	.align		4
        /*0050*/ 	.byte	0x03, 0x5f
        /*0052*/ 	.short	0x0101


	//----- nvinfo : EIATTR_VRC_CTA_INIT_COUNT
	.align		4
        /*0054*/ 	.byte	0x02, 0x4a
	.zero		1
	.zero		1


	//----- nvinfo : EIATTR_EXIT_INSTR_OFFSETS
	.align		4
        /*0058*/ 	.byte	0x04, 0x1c
        /*005a*/ 	.short	(.L_587 - .L_586)


	//   ....[0]....
.L_586:
        /*005c*/ 	.word	0x000000c0


	//   ....[1]....
        /*0060*/ 	.word	0x00000150


	//----- nvinfo : EIATTR_CBANK_PARAM_SIZE
	.align		4
.L_587:
        /*0064*/ 	.byte	0x03, 0x19
        /*0066*/ 	.short	0x0018


	//----- nvinfo : EIATTR_PARAM_CBANK
	.align		4
        /*0068*/ 	.byte	0x04, 0x0a
        /*006a*/ 	.short	(.L_589 - .L_588)
	.align		4
.L_588:
        /*006c*/ 	.word	index@(.nv.constant0._Z8getIPartiiPdP7double2)
        /*0070*/ 	.short	0x0380
        /*0072*/ 	.short	0x0018


	//----- nvinfo : EIATTR_SW_WAR
	.align		4
.L_589:
        /*0074*/ 	.byte	0x04, 0x36
        /*0076*/ 	.short	(.L_591 - .L_590)
.L_590:
        /*0078*/ 	.word	0x00000008
.L_591:


//--------------------- .nv.info._Z8getRPartiiPdP7double2 --------------------------
	.section	.nv.info._Z8getRPartiiPdP7double2,"",@"SHT_CUDA_INFO"
	.sectionflags	@""
	.align	4


	//----- nvinfo : EIATTR_CUDA_API_VERSION
	.align		4
        /*0000*/ 	.byte	0x04, 0x37
        /*0002*/ 	.short	(.L_593 - .L_592)
.L_592:
        /*0004*/ 	.word	0x00000082


	//----- nvinfo : EIATTR_KPARAM_INFO
	.align		4
.L_593:
        /*0008*/ 	.byte	0x04, 0x17
        /*000a*/ 	.short	(.L_595 - .L_594)
.L_594:
        /*000c*/ 	.word	0x00000000
        /*0010*/ 	.short	0x0003
        /*0012*/ 	.short	0x0010
        /*0014*/ 	.byte	0x00, 0xf5, 0x21, 0x00


	//----- nvinfo : EIATTR_KPARAM_INFO
	.align		4
.L_595:
        /*0018*/ 	.byte	0x04, 0x17
        /*001a*/ 	.short	(.L_597 - .L_596)
.L_596:
        /*001c*/ 	.word	0x00000000
        /*0020*/ 	.short	0x0002
        /*0022*/ 	.short	0x0008
        /*0024*/ 	.byte	0x00, 0xf5, 0x21, 0x00


	//----- nvinfo : EIATTR_KPARAM_INFO
	.align		4
.L_597:
        /*0028*/ 	.byte	0x04, 0x17
        /*002a*/ 	.short	(.L_599 - .L_598)
.L_598:
        /*002c*/ 	.word	0x00000000
        /*0030*/ 	.short	0x0001
        /*0032*/ 	.short	0x0004
        /*0034*/ 	.byte	0x00, 0xf0, 0x11, 0x00


	//----- nvinfo : EIATTR_KPARAM_INFO
	.align		4
.L_599:
        /*0038*/ 	.byte	0x04, 0x17
        /*003a*/ 	.short	(.L_601 - .L_600)
.L_600:
        /*003c*/ 	.word	0x00000000
        /*0040*/ 	.short	0x0000
        /*0042*/ 	.short	0x0000
        /*0044*/ 	.byte	0x00, 0xf0, 0x11, 0x00


	//----- nvinfo : EIATTR_SPARSE_MMA_MASK
	.align		4
.L_601:
        /*0048*/ 	.byte	0x03, 0x50
        /*004a*/ 	.short	0x0000


	//----- nvinfo : EIATTR_MAXREG_COUNT
	.align		4
        /*004c*/ 	.byte	0x03, 0x1b
        /*004e*/ 	.short	0x00ff


	//----- nvinfo : EIATTR_MERCURY_ISA_VERSION
	.align		4
        /*0050*/ 	.byte	0x03, 0x5f
        /*0052*/ 	.short	0x0101


	//----- nvinfo : EIATTR_VRC_CTA_INIT_COUNT
	.align		4
        /*0054*/ 	.byte	0x02, 0x4a
	.zero		1
	.zero		1


	//----- nvinfo : EIATTR_EXIT_INSTR_OFFSETS
	.align		4
        /*0058*/ 	.byte	0x04, 0x1c
        /*005a*/ 	.short	(.L_603 - .L_602)


	//   ....[0]....
.L_602:
        /*005c*/ 	.word	0x000000c0


	//   ....[1]....
        /*0060*/ 	.word	0x00000150


	//----- nvinfo : EIATTR_CBANK_PARAM_SIZE
	.align		4
.L_603:
        /*0064*/ 	.byte	0x03, 0x19
        /*0066*/ 	.short	0x0018


	//----- nvinfo : EIATTR_PARAM_CBANK
	.align		4
        /*0068*/ 	.byte	0x04, 0x0a
        /*006a*/ 	.short	(.L_605 - .L_604)
	.align		4
.L_604:
        /*006c*/ 	.word	index@(.nv.constant0._Z8getRPartiiPdP7double2)
        /*0070*/ 	.short	0x0380
        /*0072*/ 	.short	0x0018


	//----- nvinfo : EIATTR_SW_WAR
	.align		4
.L_605:
        /*0074*/ 	.byte	0x04, 0x36
        /*0076*/ 	.short	(.L_607 - .L_606)
.L_606:
        /*0078*/ 	.word	0x00000008
.L_607:


//--------------------- .nv.callgraph             --------------------------
	.section	.nv.callgraph,"",@"SHT_CUDA_CALLGRAPH"
	.align	4
	.sectionentsize	8
	.align		4
        /*0000*/ 	.word	0x00000000
	.align		4
        /*0004*/ 	.word	0xffffffff
	.align		4
        /*0008*/ 	.word	0x00000000
	.align		4
        /*000c*/ 	.word	0xfffffffe
	.align		4
        /*0010*/ 	.word	0x00000000
	.align		4
        /*0014*/ 	.word	0xfffffffd
	.align		4
        /*0018*/ 	.word	0x00000000
	.align		4
        /*001c*/ 	.word	0xfffffffc


//--------------------- .text._Z8setLayeriiiPdS_  --------------------------
	.section	.text._Z8setLayeriiiPdS_,"ax",@progbits
	.align	128
        .global         _Z8setLayeriiiPdS_
        .type           _Z8setLayeriiiPdS_,@function
        .size           _Z8setLayeriiiPdS_,(.L_x_22 - _Z8setLayeriiiPdS_)
        .other          _Z8setLayeriiiPdS_,@"STO_CUDA_ENTRY STV_DEFAULT"
_Z8setLayeriiiPdS_:
.text._Z8setLayeriiiPdS_:
[----:B------:R-:W-:Y:S01]  /*0000*/  LDC R1, c[0x0][0x37c] ;  /* 0x0000df00ff017b82 */ /* 0x000fe20000000800 */
[----:B------:R-:W0:Y:S01]  /*0010*/  S2R R3, SR_CTAID.Y ;  /* 0x0000000000037919 */ /* 0x000e220000002600 */
[----:B------:R-:W1:Y:S01]  /*0020*/  LDCU UR4, c[0x0][0x360] ;  /* 0x00006c00ff0477ac */ /* 0x000e620008000800 */
[----:B------:R-:W0:Y:S01]  /*0030*/  S2R R2, SR_TID.Y ;  /* 0x0000000000027919 */ /* 0x000e220000002200 */
[----:B------:R-:W0:Y:S01]  /*0040*/  LDCU UR5, c[0x0][0x364] ;  /* 0x00006c80ff0577ac */ /* 0x000e220008000800 */
[----:B------:R-:W1:Y:S01]  /*0050*/  S2R R0, SR_CTAID.X ;  /* 0x0000000000007919 */ /* 0x000e620000002500 */
[----:B------:R-:W2:Y:S01]  /*0060*/  LDCU.64 UR6, c[0x0][0x380] ;  /* 0x00007000ff0677ac */ /* 0x000ea20008000a00 */
[----:B------:R-:W1:Y:S01]  /*0070*/  S2R R5, SR_TID.X ;  /* 0x0000000000057919 */ /* 0x000e620000002100 */
[----:B0-----:R-:W-:-:S05]  /*0080*/  IMAD R3, R3, UR5, R2 ;  /* 0x0000000503037c24 */ /* 0x001fca000f8e0202 */
[----:B--2---:R-:W-:Y:S01]  /*0090*/  ISETP.GE.AND P0, PT, R3, UR7, PT ;  /* 0x0000000703007c0c */ /* 0x004fe2000bf06270 */
[----:B-1----:R-:W-:-:S05]  /*00a0*/  IMAD R0, R0, UR4, R5 ;  /* 0x0000000400007c24 */ /* 0x002fca000f8e0205 */
[----:B------:R-:W-:-:S13]  /*00b0*/  ISETP.GE.OR P0, PT, R0, UR6, P0 ;  /* 0x0000000600007c0c */ /* 0x000fda0008706670 */
[----:B------:R-:W-:Y:S05]  /*00c0*/  @P0 EXIT ;  /* 0x000000000000094d */ /* 0x000fea0003800000 */
[----:B------:R-:W-:Y:S02]  /*00d0*/  UIMAD UR4, UR7, UR6, URZ ;  /* 0x00000006070472a4 */ /* 0x000fe4000f8e02ff */
[----:B------:R-:W-:-:S05]  /*00e0*/  IMAD R7, R3, UR6, R0 ;  /* 0x0000000603077c24 */ /* 0x000fca000f8e0200 */
[----:B------:R-:W-:-:S13]  /*00f0*/  ISETP.GE.AND P0, PT, R7, UR4, PT ;  /* 0x0000000407007c0c */ /* 0x000fda000bf06270 */
[----:B------:R-:W-:Y:S05]  /*0100*/  @P0 EXIT ;  /* 0x000000000000094d */ /* 0x000fea0003800000 */
[----:B------:R-:W0:Y:S01]  /*0110*/  LDC.64 R2, c[0x0][0x398] ;  /* 0x0000e600ff027b82 */ /* 0x000e220000000a00 */
[----:B------:R-:W1:Y:S07]  /*0120*/  LDCU.64 UR6, c[0x0][0x358] ;  /* 0x00006b00ff0677ac */ /* 0x000e6e0008000a00 */
[----:B------:R-:W2:Y:S08]  /*0130*/  LDC R0, c[0x0][0x388] ;  /* 0x0000e200ff007b82 */ /* 0x000eb00000000800 */
[----:B------:R-:W3:Y:S01]  /*0140*/  LDC.64 R4, c[0x0][0x390] ;  /* 0x0000e400ff047b82 */ /* 0x000ee20000000a00 */
[----:B0-----:R-:W-:-:S06]  /*0150*/  IMAD.WIDE R2, R7, 0x8, R2 ;  /* 0x0000000807027825 */ /* 0x001fcc00078e0202 */
[----:B-1----:R-:W4:Y:S01]  /*0160*/  LDG.E.64 R2, desc[UR6][R2.64] ;  /* 0x0000000602027981 */ /* 0x002f22000c1e1b00 */
[----:B--2---:R-:W-:-:S04]  /*0170*/  IMAD R7, R0, UR4, R7 ;  /* 0x0000000400077c24 */ /* 0x004fc8000f8e0207 */
[----:B---3--:R-:W-:-:S05]  /*0180*/  IMAD.WIDE R4, R7, 0x8, R4 ;  /* 0x0000000807047825 */ /* 0x008fca00078e0204 */
[----:B----4-:R-:W-:Y:S01]  /*0190*/  STG.E.64 desc[UR6][R4.64], R2 ;  /* 0x0000000204007986 */ /* 0x010fe2000c101b06 */
[----:B------:R-:W-:Y:S05]  /*01a0*/  EXIT ;  /* 0x000000000000794d */ /* 0x000fea0003800000 */
.L_x_0:
[----:B------:R-:W-:-:S00]  /*01b0*/  BRA `(.L_x_0) ;  /* 0xfffffffc00fc7947 */ /* 0x000fc0000383ffff */
[----:B------:R-:W-:-:S00]  /*01c0*/  NOP ;  /* 0x0000000000007918 */ /* 0x000fc00000000000 */
        /* <DEDUP_REMOVED lines=11> */
.L_x_22:


//--------------------- .text._Z8getLayeriiiPdPKd --------------------------
	.section	.text._Z8getLayeriiiPdPKd,"ax",@progbits
	.align	128
        .global         _Z8getLayeriiiPdPKd
        .type           _Z8getLayeriiiPdPKd,@function
        .size           _Z8getLayeriiiPdPKd,(.L_x_23 - _Z8getLayeriiiPdPKd)
        .other          _Z8getLayeriiiPdPKd,@"STO_CUDA_ENTRY STV_DEFAULT"
_Z8getLayeriiiPdPKd:
.text._Z8getLayeriiiPdPKd:
        /* <DEDUP_REMOVED lines=13> */
[----:B------:R-:W0:Y:S01]  /*00d0*/  LDC R4, c[0x0][0x388] ;  /* 0x0000e200ff047b82 */ /* 0x000e220000000800 */
[----:B------:R-:W1:Y:S01]  /*00e0*/  LDCU.64 UR6, c[0x0][0x358] ;  /* 0x00006b00ff0677ac */ /* 0x000e620008000a00 */
[----:B------:R-:W-:Y:S01]  /*00f0*/  IMAD R7, R0, UR8, R5 ;  /* 0x0000000800077c24 */ /* 0x000fe2000f8e0205 */
[----:B------:R-:W-:-:S05]  /*0100*/  UIMAD UR4, UR9, UR8, URZ ;  /* 0x00000008090472a4 */ /* 0x000fca000f8e02ff */
[----:B------:R-:W2:Y:S01]  /*0110*/  LDC.64 R2, c[0x0][0x398] ;  /* 0x0000e600ff027b82 */ /* 0x000ea20000000a00 */
[----:B0-----:R-:W-:-:S04]  /*0120*/  IMAD R5, R4, UR4, R7 ;  /* 0x0000000404057c24 */ /* 0x001fc8000f8e0207 */
[----:B--2---:R-:W-:-:S03]  /*0130*/  IMAD.WIDE R2, R5, 0x8, R2 ;  /* 0x0000000805027825 */ /* 0x004fc600078e0202 */
[----:B------:R-:W0:Y:S03]  /*0140*/  LDC.64 R4, c[0x0][0x390] ;  /* 0x0000e400ff047b82 */ /* 0x000e260000000a00 */
[----:B-1----:R-:W2:Y:S01]  /*0150*/  LDG.E.64 R2, desc[UR6][R2.64] ;  /* 0x0000000602027981 */ /* 0x002ea2000c1e1b00 */
[----:B0-----:R-:W-:-:S05]  /*0160*/  IMAD.WIDE R4, R7, 0x8, R4 ;  /* 0x0000000807047825 */ /* 0x001fca00078e0204 */
[----:B--2---:R-:W-:Y:S01]  /*0170*/  STG.E.64 desc[UR6][R4.64], R2 ;  /* 0x0000000204007986 */ /* 0x004fe2000c101b06 */
[----:B------:R-:W-:Y:S05]  /*0180*/  EXIT ;  /* 0x000000000000794d */ /* 0x000fea0003800000 */
.L_x_1:
        /* <DEDUP_REMOVED lines=15> */
.L_x_23:


//--------------------- .text._Z11convolveSumiiP7double2S0_S0_d --------------------------
	.section	.text._Z11convolveSumiiP7double2S0_S0_d,"ax",@progbits
	.align	128
        .global         _Z11convolveSumiiP7double2S0_S0_d
        .type           _Z11convolveSumiiP7double2S0_S0_d,@function
        .size           _Z11convolveSumiiP7double2S0_S0_d,(.L_x_24 - _Z11convolveSumiiP7double2S0_S0_d)
        .other          _Z11convolveSumiiP7double2S0_S0_d,@"STO_CUDA_ENTRY STV_DEFAULT"
_Z11convolveSumiiP7double2S0_S0_d:
.text._Z11convolveSumiiP7double2S0_S0_d:
        /* <DEDUP_REMOVED lines=18> */
[----:B------:R-:W1:Y:S01]  /*0120*/  LDCU.64 UR4, c[0x0][0x358] ;  /* 0x00006b00ff0477ac */ /* 0x000e620008000a00 */
[----:B------:R-:W2:Y:S06]  /*0130*/  LDCU.64 UR6, c[0x0][0x3a0] ;  /* 0x00007400ff0677ac */ /* 0x000eac0008000a00 */
[----:B------:R-:W3:Y:S08]  /*0140*/  LDC.64 R8, c[0x0][0x390] ;  /* 0x0000e400ff087b82 */ /* 0x000ef00000000a00 */
[----:B------:R-:W4:Y:S01]  /*0150*/  LDC.64 R2, c[0x0][0x388] ;  /* 0x0000e200ff027b82 */ /* 0x000f220000000a00 */
[----:B0-----:R-:W-:-:S06]  /*0160*/  IMAD.WIDE R12, R5, 0x10, R12 ;  /* 0x00000010050c7825 */ /* 0x001fcc00078e020c */
[----:B-1----:R-:W2:Y:S01]  /*0170*/  LDG.E.128 R12, desc[UR4][R12.64] ;  /* 0x000000040c0c7981 */ /* 0x002ea2000c1e1d00 */
[----:B---3--:R-:W-:-:S06]  /*0180*/  IMAD.WIDE R8, R5, 0x10, R8 ;  /* 0x0000001005087825 */ /* 0x008fcc00078e0208 */
[----:B------:R-:W3:Y:S01]  /*0190*/  LDG.E.128 R8, desc[UR4][R8.64] ;  /* 0x0000000408087981 */ /* 0x000ee2000c1e1d00 */
[----:B----4-:R-:W-:-:S05]  /*01a0*/  IMAD.WIDE R2, R5, 0x10, R2 ;  /* 0x0000001005027825 */ /* 0x010fca00078e0202 */
[----:B------:R-:W4:Y:S01]  /*01b0*/  LDG.E.128 R4, desc[UR4][R2.64] ;  /* 0x0000000402047981 */ /* 0x000f22000c1e1d00 */
[----:B--2---:R-:W-:Y:S02]  /*01c0*/  DMUL R16, R14, UR6 ;  /* 0x000000060e107c28 */ /* 0x004fe40008000000 */
[----:B------:R-:W-:-:S06]  /*01d0*/  DMUL R14, RZ, R14 ;  /* 0x0000000eff0e7228 */ /* 0x000fcc0000000000 */
[----:B------:R-:W-:Y:S02]  /*01e0*/  DFMA R16, RZ, R12, R16 ;  /* 0x0000000cff10722b */ /* 0x000fe40000000010 */
[----:B------:R-:W-:-:S06]  /*01f0*/  DFMA R14, R12, UR6, -R14 ;  /* 0x000000060c0e7c2b */ /* 0x000fcc000800080e */
[C---:B---3--:R-:W-:Y:S02]  /*0200*/  DMUL R12, R10.reuse, R16 ;  /* 0x000000100a0c7228 */ /* 0x048fe40000000000 */
[----:B------:R-:W-:-:S06]  /*0210*/  DMUL R10, R10, R14 ;  /* 0x0000000e0a0a7228 */ /* 0x000fcc0000000000 */
[C---:B------:R-:W-:Y:S02]  /*0220*/  DFMA R12, R8.reuse, R14, -R12 ;  /* 0x0000000e080c722b */ /* 0x040fe4000000080c */
[----:B------:R-:W-:-:S06]  /*0230*/  DFMA R10, R8, R16, R10 ;  /* 0x00000010080a722b */ /* 0x000fcc000000000a */
[----:B----4-:R-:W-:Y:S02]  /*0240*/  DADD R4, R4, R12 ;  /* 0x0000000004047229 */ /* 0x010fe4000000000c */
[----:B------:R-:W-:-:S07]  /*0250*/  DADD R6, R6, R10 ;  /* 0x0000000006067229 */ /* 0x000fce000000000a */
[----:B------:R-:W-:Y:S01]  /*0260*/  STG.E.128 desc[UR4][R2.64], R4 ;  /* 0x0000000402007986 */ /* 0x000fe2000c101d04 */
[----:B------:R-:W-:Y:S05]  /*0270*/  EXIT ;  /* 0x000000000000794d */ /* 0x000fea0003800000 */
.L_x_2:
        /* <DEDUP_REMOVED lines=16> */
.L_x_24:


//--------------------- .text._Z7Fi_2D_yILj17EEviiPK7double2PKiS4_iPS0_S2_ --------------------------
	.section	.text._Z7Fi_2D_yILj17EEviiPK7double2PKiS4_iPS0_S2_,"ax",@progbits
	.align	128
        .global         _Z7Fi_2D_yILj17EEviiPK7double2PKiS4_iPS0_S2_
        .type           _Z7Fi_2D_yILj17EEviiPK7double2PKiS4_iPS0_S2_,@function
        .size           _Z7Fi_2D_yILj17EEviiPK7double2PKiS4_iPS0_S2_,(.L_x_25 - _Z7Fi_2D_yILj17EEviiPK7double2PKiS4_iPS0_S2_)
        .other          _Z7Fi_2D_yILj17EEviiPK7double2PKiS4_iPS0_S2_,@"STO_CUDA_ENTRY STV_DEFAULT"
_Z7Fi_2D_yILj17EEviiPK7double2PKiS4_iPS0_S2_:
.text._Z7Fi_2D_yILj17EEviiPK7double2PKiS4_iPS0_S2_:
        /* <DEDUP_REMOVED lines=13> */
[----:B------:R-:W0:Y:S01]  /*00d0*/  LDC.64 R12, c[0x0][0x390] ;  /* 0x0000e400ff0c7b82 */ /* 0x000e220000000a00 */
[----:B------:R-:W1:Y:S01]  /*00e0*/  LDCU UR7, c[0x0][0x3a0] ;  /* 0x00007400ff0777ac */ /* 0x000e620008000800 */
[----:B------:R-:W2:Y:S06]  /*00f0*/  LDCU.64 UR4, c[0x0][0x358] ;  /* 0x00006b00ff0477ac */ /* 0x000eac0008000a00 */
[----:B------:R-:W3:Y:S08]  /*0100*/  LDC.64 R14, c[0x0][0x398] ;  /* 0x0000e600ff0e7b82 */ /* 0x000ef00000000a00 */
[----:B------:R-:W4:Y:S01]  /*0110*/  LDC.64 R24, c[0x0][0x3a8] ;  /* 0x0000ea00ff187b82 */ /* 0x000f220000000a00 */
[C---:B-1----:R-:W-:Y:S01]  /*0120*/  IADD3 R5, PT, PT, R3.reuse, UR7, RZ ;  /* 0x0000000703057c10 */ /* 0x042fe2000fffe0ff */
[----:B------:R-:W-:-:S06]  /*0130*/  IMAD R3, R3, UR6, R0 ;  /* 0x0000000603037c24 */ /* 0x000fcc000f8e0200 */
[----:B------:R-:W1:Y:S01]  /*0140*/  LDC.64 R6, c[0x0][0x388] ;  /* 0x0000e200ff067b82 */ /* 0x000e620000000a00 */
[----:B0-----:R-:W-:-:S04]  /*0150*/  IMAD.WIDE R12, R5, 0x4, R12 ;  /* 0x00000004050c7825 */ /* 0x001fc800078e020c */
[----:B---3--:R-:W-:-:S05]  /*0160*/  IMAD.WIDE R14, R5, 0x4, R14 ;  /* 0x00000004050e7825 */ /* 0x008fca00078e020e */
[----:B--2---:R-:W2:Y:S01]  /*0170*/  LDG.E R2, desc[UR4][R14.64] ;  /* 0x000000040e027981 */ /* 0x004ea2000c1e1900 */
[----:B----4-:R-:W-:-:S03]  /*0180*/  IMAD.WIDE R24, R3, 0x10, R24 ;  /* 0x0000001003187825 */ /* 0x010fc600078e0218 */
[----:B------:R-:W2:Y:S01]  /*0190*/  LDG.E R3, desc[UR4][R12.64] ;  /* 0x000000040c037981 */ /* 0x000ea2000c1e1900 */
[----:B-1----:R-:W-:-:S03]  /*01a0*/  IMAD.WIDE R6, R5, 0x10, R6 ;  /* 0x0000001005067825 */ /* 0x002fc600078e0206 */
[----:B------:R-:W-:Y:S01]  /*01b0*/  STG.E.128 desc[UR4][R24.64], RZ ;  /* 0x000000ff18007986 */ /* 0x000fe2000c101d04 */
[----:B------:R-:W0:Y:S03]  /*01c0*/  LDC.64 R4, c[0x0][0x3b0] ;  /* 0x0000ec00ff047b82 */ /* 0x000e260000000a00 */
[----:B------:R-:W3:Y:S01]  /*01d0*/  LDG.E.128 R8, desc[UR4][R6.64] ;  /* 0x0000000406087981 */ /* 0x000ee2000c1e1d00 */
[----:B--2---:R-:W-:Y:S01]  /*01e0*/  LEA R27, R2, R3, 0x4 ;  /* 0x00000003021b7211 */ /* 0x004fe200078e20ff */
[----:B---3--:R-:W-:-:S04]  /*01f0*/  DMUL R10, RZ, R10 ;  /* 0x0000000aff0a7228 */ /* 0x008fc80000000000 */
[----:B------:R-:W-:-:S04]  /*0200*/  IMAD R29, R27, UR6, R0 ;  /* 0x000000061b1d7c24 */ /* 0x000fc8000f8e0200 */
[----:B0-----:R-:W-:Y:S01]  /*0210*/  IMAD.WIDE R28, R29, 0x10, R4 ;  /* 0x000000101d1c7825 */ /* 0x001fe200078e0204 */
[-CC-:B------:R-:W-:Y:S02]  /*0220*/  DFMA R16, RZ, R8.reuse, -R10.reuse ;  /* 0x00000008ff10722b */ /* 0x180fe4000000080a */
[----:B------:R-:W-:-:S07]  /*0230*/  DFMA R18, RZ, R8, R10 ;  /* 0x00000008ff12722b */ /* 0x000fce000000000a */
[----:B------:R-:W-:Y:S04]  /*0240*/  STG.E.128 desc[UR4][R24.64], R16 ;  /* 0x0000001018007986 */ /* 0x000fe8000c101d04 */
[----:B------:R-:W2:Y:S02]  /*0250*/  LDG.E.128 R8, desc[UR4][R28.64] ;  /* 0x000000041c087981 */ /* 0x000ea4000c1e1d00 */
[----:B--2---:R-:W-:Y:S02]  /*0260*/  DADD R20, R16, R8 ;  /* 0x0000000010147229 */ /* 0x004fe40000000008 */
[----:B------:R-:W-:-:S07]  /*0270*/  DADD R22, R18, R10 ;  /* 0x0000000012167229 */ /* 0x000fce000000000a */
[----:B------:R0:W-:Y:S04]  /*0280*/  STG.E.128 desc[UR4][R24.64], R20 ;  /* 0x0000001418007986 */ /* 0x0001e8000c101d04 */
[----:B------:R-:W2:Y:S01]  /*0290*/  LDG.E.128 R8, desc[UR4][R6.64] ;  /* 0x0000000406087981 */ /* 0x000ea2000c1e1d00 */
[----:B------:R-:W-:Y:S01]  /*02a0*/  IADD3 R27, PT, PT, -R2, R27, RZ ;  /* 0x0000001b021b7210 */ /* 0x000fe20007ffe1ff */
[-C--:B--2---:R-:W-:Y:S02]  /*02b0*/  DMUL R12, R22, R10.reuse ;  /* 0x0000000a160c7228 */ /* 0x084fe40000000000 */
[----:B------:R-:W-:Y:S02]  /*02c0*/  DMUL R14, R20, R10 ;  /* 0x0000000a140e7228 */ /* 0x000fe40000000000 */
[----:B------:R-:W-:-:S04]  /*02d0*/  IMAD R11, R27, UR6, R0 ;  /* 0x000000061b0b7c24 */ /* 0x000fc8000f8e0200 */
[-C--:B------:R-:W-:Y:S02]  /*02e0*/  DFMA R12, R20, R8.reuse, -R12 ;  /* 0x00000008140c722b */ /* 0x080fe4000000080c */
[----:B------:R-:W-:Y:S01]  /*02f0*/  DFMA R14, R22, R8, R14 ;  /* 0x00000008160e722b */ /* 0x000fe2000000000e */
[----:B------:R-:W-:-:S06]  /*0300*/  IMAD.WIDE R28, R11, 0x10, R4 ;  /* 0x000000100b1c7825 */ /* 0x000fcc00078e0204 */
[----:B------:R-:W-:Y:S04]  /*0310*/  STG.E.128 desc[UR4][R24.64], R12 ;  /* 0x0000000c18007986 */ /* 0x000fe8000c101d04 */
[----:B------:R-:W0:Y:S02]  /*0320*/  LDG.E.128 R8, desc[UR4][R28.64] ;  /* 0x000000041c087981 */ /* 0x000e24000c1e1d00 */
[----:B0-----:R-:W-:Y:S02]  /*0330*/  DADD R20, R12, R8 ;  /* 0x000000000c147229 */ /* 0x001fe40000000008 */
        /* <DEDUP_REMOVED lines=153> */
[----:B------:R1:W-:Y:S04]  /*0cd0*/  STG.E.128 desc[UR4][R24.64], R12 ;  /* 0x0000000c18007986 */ /* 0x0003e8000c101d04 */
        /* <DEDUP_REMOVED lines=13> */
[----:B------:R-:W2:Y:S02]  /*0db0*/  LDG.E.128 R8, desc[UR4][R28.64] ;  /* 0x000000041c087981 */ /* 0x000ea4000c1e1d00 */
[----:B--2---:R-:W-:Y:S02]  /*0dc0*/  DADD R8, R16, R8 ;  /* 0x0000000010087229 */ /* 0x004fe40000000008 */
[----:B------:R-:W-:-:S07]  /*0dd0*/  DADD R10, R18, R10 ;  /* 0x00000000120a7229 */ /* 0x000fce000000000a */
[----:B------:R2:W-:Y:S04]  /*0de0*/  STG.E.128 desc[UR4][R24.64], R8 ;  /* 0x0000000818007986 */ /* 0x0005e8000c101d04 */
[----:B-1----:R-:W0:Y:S01]  /*0df0*/  LDG.E.128 R12, desc[UR4][R6.64] ;  /* 0x00000004060c7981 */ /* 0x002e22000c1e1d00 */
[----:B------:R-:W-:-:S05]  /*0e00*/  IADD3 R27, PT, PT, -R2, R27, RZ ;  /* 0x0000001b021b7210 */ /* 0x000fca0007ffe1ff */
[----:B------:R-:W-:-:S04]  /*0e10*/  IMAD R27, R27, UR6, R0 ;  /* 0x000000061b1b7c24 */ /* 0x000fc8000f8e0200 */
[----:B------:R-:W-:Y:S01]  /*0e20*/  IMAD.WIDE R26, R27, 0x10, R4 ;  /* 0x000000101b1a7825 */ /* 0x000fe200078e0204 */
[-C--:B0-----:R-:W-:Y:S02]  /*0e30*/  DMUL R20, R10, R14.reuse ;  /* 0x0000000e0a147228 */ /* 0x081fe40000000000 */
[----:B------:R-:W-:-:S06]  /*0e40*/  DMUL R22, R8, R14 ;  /* 0x0000000e08167228 */ /* 0x000fcc0000000000 */
[-C--:B------:R-:W-:Y:S02]  /*0e50*/  DFMA R20, R8, R12.reuse, -R20 ;  /* 0x0000000c0814722b */ /* 0x080fe40000000814 */
[----:B------:R-:W-:-:S07]  /*0e60*/  DFMA R22, R10, R12, R22 ;  /* 0x0000000c0a16722b */ /* 0x000fce0000000016 */
[----:B------:R-:W-:Y:S04]  /*0e70*/  STG.E.128 desc[UR4][R24.64], R20 ;  /* 0x0000001418007986 */ /* 0x000fe8000c101d04 */
[----:B------:R-:W3:Y:S02]  /*0e80*/  LDG.E.128 R12, desc[UR4][R26.64] ;  /* 0x000000041a0c7981 */ /* 0x000ee4000c1e1d00 */
[----:B---3--:R-:W-:Y:S02]  /*0e90*/  DADD R12, R20, R12 ;  /* 0x00000000140c7229 */ /* 0x008fe4000000000c */
[----:B------:R-:W-:-:S07]  /*0ea0*/  DADD R14, R22, R14 ;  /* 0x00000000160e7229 */ /* 0x000fce000000000e */
[----:B------:R-:W-:Y:S04]  /*0eb0*/  STG.E.128 desc[UR4][R24.64], R12 ;  /* 0x0000000c18007986 */ /* 0x000fe8000c101d04 */
[----:B--2---:R-:W2:Y:S01]  /*0ec0*/  LDG.E.128 R8, desc[UR4][R6.64] ;  /* 0x0000000406087981 */ /* 0x004ea2000c1e1d00 */
[----:B------:R-:W-:-:S04]  /*0ed0*/  IMAD R3, R3, UR6, R0 ;  /* 0x0000000603037c24 */ /* 0x000fc8000f8e0200 */
[----:B------:R-:W-:Y:S01]  /*0ee0*/  IMAD.WIDE R4, R3, 0x10, R4 ;  /* 0x0000001003047825 */ /* 0x000fe200078e0204 */
[-C--:B--2---:R-:W-:Y:S02]  /*0ef0*/  DMUL R16, R14, R10.reuse ;  /* 0x0000000a0e107228 */ /* 0x084fe40000000000 */
[----:B------:R-:W-:-:S06]  /*0f00*/  DMUL R18, R12, R10 ;  /* 0x0000000a0c127228 */ /* 0x000fcc0000000000 */
[-C--:B------:R-:W-:Y:S02]  /*0f10*/  DFMA R16, R12, R8.reuse, -R16 ;  /* 0x000000080c10722b */ /* 0x080fe40000000810 */
[----:B------:R-:W-:-:S07]  /*0f20*/  DFMA R18, R14, R8, R18 ;  /* 0x000000080e12722b */ /* 0x000fce0000000012 */
[----:B------:R-:W-:Y:S04]  /*0f30*/  STG.E.128 desc[UR4][R24.64], R16 ;  /* 0x0000001018007986 */ /* 0x000fe8000c101d04 */
[----:B------:R-:W2:Y:S02]  /*0f40*/  LDG.E.128 R8, desc[UR4][R4.64] ;  /* 0x0000000404087981 */ /* 0x000ea4000c1e1d00 */
[----:B--2---:R-:W-:Y:S02]  /*0f50*/  DADD R8, R16, R8 ;  /* 0x0000000010087229 */ /* 0x004fe40000000008 */
[----:B------:R-:W-:-:S07]  /*0f60*/  DADD R10, R18, R10 ;  /* 0x00000000120a7229 */ /* 0x000fce000000000a */
[----:B------:R-:W-:Y:S01]  /*0f70*/  STG.E.128 desc[UR4][R24.64], R8 ;  /* 0x0000000818007986 */ /* 0x000fe2000c101d04 */
[----:B------:R-:W-:Y:S05]  /*0f80*/  EXIT ;  /* 0x000000000000794d */ /* 0x000fea0003800000 */
.L_x_3:
        /* <DEDUP_REMOVED lines=15> */
.L_x_25:


//--------------------- .text._Z7Fi_2D_yILj13EEviiPK7double2PKiS4_iPS0_S2_ --------------------------
	.section	.text._Z7Fi_2D_yILj13EEviiPK7double2PKiS4_iPS0_S2_,"ax",@progbits
	.align	128
        .global         _Z7Fi_2D_yILj13EEviiPK7double2PKiS4_iPS0_S2_
        .type           _Z7Fi_2D_yILj13EEviiPK7double2PKiS4_iPS0_S2_,@function
        .size           _Z7Fi_2D_yILj13EEviiPK7double2PKiS4_iPS0_S2_,(.L_x_26 - _Z7Fi_2D_yILj13EEviiPK7double2PKiS4_iPS0_S2_)
        .other          _Z7Fi_2D_yILj13EEviiPK7double2PKiS4_iPS0_S2_,@"STO_CUDA_ENTRY STV_DEFAULT"
_Z7Fi_2D_yILj13EEviiPK7double2PKiS4_iPS0_S2_:
.text._Z7Fi_2D_yILj13EEviiPK7double2PKiS4_iPS0_S2_:
        /* <DEDUP_REMOVED lines=30> */
[----:B--2---:R-:W-:-:S04]  /*01e0*/  IMAD R27, R2, 0xc, R3 ;  /* 0x0000000c021b7824 */ /* 0x004fc800078e0203 */
[----:B------:R-:W-:Y:S01]  /*01f0*/  IMAD R29, R27, UR6, R0 ;  /* 0x000000061b1d7c24 */ /* 0x000fe2000f8e0200 */
[----:B---3--:R-:W-:-:S03]  /*0200*/  DMUL R10, RZ, R10 ;  /* 0x0000000aff0a7228 */ /* 0x008fc60000000000 */
[----:B0-----:R-:W-:-:S05]  /*0210*/  IMAD.WIDE R28, R29, 0x10, R4 ;  /* 0x000000101d1c7825 */ /* 0x001fca00078e0204 */
        /* <DEDUP_REMOVED lines=163> */
.L_x_4:
        /* <DEDUP_REMOVED lines=11> */
.L_x_26:


//--------------------- .text._Z7Fi_2D_yILj11EEviiPK7double2PKiS4_iPS0_S2_ --------------------------
	.section	.text._Z7Fi_2D_yILj11EEviiPK7double2PKiS4_iPS0_S2_,"ax",@progbits
	.align	128
        .global         _Z7Fi_2D_yILj11EEviiPK7double2PKiS4_iPS0_S2_
        .type           _Z7Fi_2D_yILj11EEviiPK7double2PKiS4_iPS0_S2_,@function
        .size           _Z7Fi_2D_yILj11EEviiPK7double2PKiS4_iPS0_S2_,(.L_x_27 - _Z7Fi_2D_yILj11EEviiPK7double2PKiS4_iPS0_S2_)
        .other          _Z7Fi_2D_yILj11EEviiPK7double2PKiS4_iPS0_S2_,@"STO_CUDA_ENTRY STV_DEFAULT"
_Z7Fi_2D_yILj11EEviiPK7double2PKiS4_iPS0_S2_:
.text._Z7Fi_2D_yILj11EEviiPK7double2PKiS4_iPS0_S2_:
        /* <DEDUP_REMOVED lines=171> */
.L_x_5:
        /* <DEDUP_REMOVED lines=13> */
.L_x_27:


//--------------------- .text._Z7Fi_2D_yILj7EEviiPK7double2PKiS4_iPS0_S2_ --------------------------
	.section	.text._Z7Fi_2D_yILj7EEviiPK7double2PKiS4_iPS0_S2_,"ax",@progbits
	.align	128
        .global         _Z7Fi_2D_yILj7EEviiPK7double2PKiS4_iPS0_S2_
        .type           _Z7Fi_2D_yILj7EEviiPK7double2PKiS4_iPS0_S2_,@function
        .size           _Z7Fi_2D_yILj7EEviiPK7double2PKiS4_iPS0_S2_,(.L_x_28 - _Z7Fi_2D_yILj7EEviiPK7double2PKiS4_iPS0_S2_)
        .other          _Z7Fi_2D_yILj7EEviiPK7double2PKiS4_iPS0_S2_,@"STO_CUDA_ENTRY STV_DEFAULT"
_Z7Fi_2D_yILj7EEviiPK7double2PKiS4_iPS0_S2_:
.text._Z7Fi_2D_yILj7EEviiPK7double2PKiS4_iPS0_S2_:
        /* <DEDUP_REMOVED lines=119> */
.L_x_6:
        /* <DEDUP_REMOVED lines=9> */
.L_x_28:


//--------------------- .text._Z7Fi_2D_yILj5EEviiPK7double2PKiS4_iPS0_S2_ --------------------------
	.section	.text._Z7Fi_2D_yILj5EEviiPK7double2PKiS4_iPS0_S2_,"ax",@progbits
	.align	128
        .global         _Z7Fi_2D_yILj5EEviiPK7double2PKiS4_iPS0_S2_
        .type           _Z7Fi_2D_yILj5EEviiPK7double2PKiS4_iPS0_S2_,@function
        .size           _Z7Fi_2D_yILj5EEviiPK7double2PKiS4_iPS0_S2_,(.L_x_29 - _Z7Fi_2D_yILj5EEviiPK7double2PKiS4_iPS0_S2_)
        .other          _Z7Fi_2D_yILj5EEviiPK7double2PKiS4_iPS0_S2_,@"STO_CUDA_ENTRY STV_DEFAULT"
_Z7Fi_2D_yILj5EEviiPK7double2PKiS4_iPS0_S2_:
.text._Z7Fi_2D_yILj5EEviiPK7double2PKiS4_iPS0_S2_:
        /* <DEDUP_REMOVED lines=93> */
.L_x_7:
        /* <DEDUP_REMOVED lines=11> */
.L_x_29:


//--------------------- .text._Z7Fi_2D_yILj3EEviiPK7double2PKiS4_iPS0_S2_ --------------------------
	.section	.text._Z7Fi_2D_yILj3EEviiPK7double2PKiS4_iPS0_S2_,"ax",@progbits
	.align	128
        .global         _Z7Fi_2D_yILj3EEviiPK7double2PKiS4_iPS0_S2_
        .type           _Z7Fi_2D_yILj3EEviiPK7double2PKiS4_iPS0_S2_,@function
        .size           _Z7Fi_2D_yILj3EEviiPK7double2PKiS4_iPS0_S2_,(.L_x_30 - _Z7Fi_2D_yILj3EEviiPK7double2PKiS4_iPS0_S2_)
        .other          _Z7Fi_2D_yILj3EEviiPK7double2PKiS4_iPS0_S2_,@"STO_CUDA_ENTRY STV_DEFAULT"
_Z7Fi_2D_yILj3EEviiPK7double2PKiS4_iPS0_S2_:
.text._Z7Fi_2D_yILj3EEviiPK7double2PKiS4_iPS0_S2_:
        /* <DEDUP_REMOVED lines=21> */
[----:B0-----:R-:W-:-:S05]  /*0150*/  IMAD.WIDE R16, R5, 0x4, R16 ;  /* 0x0000000405107825 */ /* 0x001fca00078e0210 */
[----:B--2---:R-:W2:Y:S01]  /*0160*/  LDG.E R15, desc[UR4][R16.64] ;  /* 0x00000004100f7981 */ /* 0x004ea2000c1e1900 */
[----:B---3--:R-:W-:-:S05]  /*0170*/  IMAD.WIDE R18, R5, 0x4, R18 ;  /* 0x0000000405127825 */ /* 0x008fca00078e0212 */
[----:B------:R-:W2:Y:S01]  /*0180*/  LDG.E R14, desc[UR4][R18.64] ;  /* 0x00000004120e7981 */ /* 0x000ea2000c1e1900 */
[----:B----4-:R-:W-:Y:S02]  /*0190*/  IMAD.WIDE R24, R3, 0x10, R24 ;  /* 0x0000001003187825 */ /* 0x010fe400078e0218 */
[----:B------:R-:W0:Y:S02]  /*01a0*/  LDC.64 R2, c[0x0][0x3b0] ;  /* 0x0000ec00ff027b82 */ /* 0x000e240000000a00 */
[----:B-1----:R-:W-:Y:S01]  /*01b0*/  IMAD.WIDE R12, R5, 0x10, R12 ;  /* 0x00000010050c7825 */ /* 0x002fe200078e020c */
[----:B------:R-:W-:Y:S04]  /*01c0*/  STG.E.128 desc[UR4][R24.64], RZ ;  /* 0x000000ff18007986 */ /* 0x000fe8000c101d04 */
[----:B------:R-:W3:Y:S01]  /*01d0*/  LDG.E.128 R4, desc[UR4][R12.64] ;  /* 0x000000040c047981 */ /* 0x000ee2000c1e1d00 */
[----:B--2---:R-:W-:-:S05]  /*01e0*/  LEA R21, R14, R15, 0x1 ;  /* 0x0000000f0e157211 */ /* 0x004fca00078e08ff */
[----:B------:R-:W-:Y:S01]  /*01f0*/  IMAD R27, R21, UR6, R0 ;  /* 0x00000006151b7c24 */ /* 0x000fe2000f8e0200 */
[----:B---3--:R-:W-:-:S03]  /*0200*/  DMUL R6, RZ, R6 ;  /* 0x00000006ff067228 */ /* 0x008fc60000000000 */
[----:B0-----:R-:W-:-:S05]  /*0210*/  IMAD.WIDE R26, R27, 0x10, R2 ;  /* 0x000000101b1a7825 */ /* 0x001fca00078e0202 */
[-CC-:B------:R-:W-:Y:S02]  /*0220*/  DFMA R8, RZ, R4.reuse, -R6.reuse ;  /* 0x00000004ff08722b */ /* 0x180fe40000000806 */
[----:B------:R-:W-:-:S07]  /*0230*/  DFMA R10, RZ, R4, R6 ;  /* 0x00000004ff0a722b */ /* 0x000fce0000000006 */
[----:B------:R0:W-:Y:S04]  /*0240*/  STG.E.128 desc[UR4][R24.64], R8 ;  /* 0x0000000818007986 */ /* 0x0001e8000c101d04 */
[----:B------:R-:W2:Y:S02]  /*0250*/  LDG.E.128 R4, desc[UR4][R26.64] ;  /* 0x000000041a047981 */ /* 0x000ea4000c1e1d00 */
[----:B--2---:R-:W-:Y:S02]  /*0260*/  DADD R4, R8, R4 ;  /* 0x0000000008047229 */ /* 0x004fe40000000004 */
[----:B------:R-:W-:-:S07]  /*0270*/  DADD R6, R10, R6 ;  /* 0x000000000a067229 */ /* 0x000fce0000000006 */
[----:B------:R1:W-:Y:S04]  /*0280*/  STG.E.128 desc[UR4][R24.64], R4 ;  /* 0x0000000418007986 */ /* 0x0003e8000c101d04 */
[----:B------:R-:W2:Y:S02]  /*0290*/  LDG.E.128 R16, desc[UR4][R12.64] ;  /* 0x000000040c107981 */ /* 0x000ea4000c1e1d00 */
[-C--:B--2---:R-:W-:Y:S02]  /*02a0*/  DMUL R28, R6, R18.reuse ;  /* 0x00000012061c7228 */ /* 0x084fe40000000000 */
[----:B------:R-:W-:Y:S01]  /*02b0*/  DMUL R22, R4, R18 ;  /* 0x0000001204167228 */ /* 0x000fe20000000000 */
[----:B------:R-:W-:-:S05]  /*02c0*/  IADD3 R19, PT, PT, -R14, R21, RZ ;  /* 0x000000150e137210 */ /* 0x000fca0007ffe1ff */
[-C--:B------:R-:W-:Y:S01]  /*02d0*/  DFMA R20, R4, R16.reuse, -R28 ;  /* 0x000000100414722b */ /* 0x080fe2000000081c */
[----:B------:R-:W-:Y:S01]  /*02e0*/  IMAD R19, R19, UR6, R0 ;  /* 0x0000000613137c24 */ /* 0x000fe2000f8e0200 */
[----:B------:R-:W-:-:S03]  /*02f0*/  DFMA R22, R6, R16, R22 ;  /* 0x000000100616722b */ /* 0x000fc60000000016 */
[----:B------:R-:W-:-:S04]  /*0300*/  IMAD.WIDE R26, R19, 0x10, R2 ;  /* 0x00000010131a7825 */ /* 0x000fc800078e0202 */
[----:B------:R-:W-:Y:S04]  /*0310*/  STG.E.128 desc[UR4][R24.64], R20 ;  /* 0x0000001418007986 */ /* 0x000fe8000c101d04 */
[----:B0-----:R-:W2:Y:S02]  /*0320*/  LDG.E.128 R8, desc[UR4][R26.64] ;  /* 0x000000041a087981 */ /* 0x001ea4000c1e1d00 */
[----:B--2---:R-:W-:Y:S02]  /*0330*/  DADD R8, R20, R8 ;  /* 0x0000000014087229 */ /* 0x004fe40000000008 */
[----:B------:R-:W-:-:S07]  /*0340*/  DADD R10, R22, R10 ;  /* 0x00000000160a7229 */ /* 0x000fce000000000a */
[----:B------:R-:W-:Y:S04]  /*0350*/  STG.E.128 desc[UR4][R24.64], R8 ;  /* 0x0000000818007986 */ /* 0x000fe8000c101d04 */
[----:B-1----:R-:W2:Y:S01]  /*0360*/  LDG.E.128 R4, desc[UR4][R12.64] ;  /* 0x000000040c047981 */ /* 0x002ea2000c1e1d00 */
        /* <DEDUP_REMOVED lines=12> */
.L_x_8:
        /* <DEDUP_REMOVED lines=13> */
.L_x_30:


//--------------------- .text._Z7Fi_2D_yILj2EEviiPK7double2PKiS4_iPS0_S2_ --------------------------
	.section	.text._Z7Fi_2D_yILj2EEviiPK7double2PKiS4_iPS0_S2_,"ax",@progbits
	.align	128
        .global         _Z7Fi_2D_yILj2EEviiPK7double2PKiS4_iPS0_S2_
        .type           _Z7Fi_2D_yILj2EEviiPK7double2PKiS4_iPS0_S2_,@function
        .size           _Z7Fi_2D_yILj2EEviiPK7double2PKiS4_iPS0_S2_,(.L_x_31 - _Z7Fi_2D_yILj2EEviiPK7double2PKiS4_iPS0_S2_)
        .other          _Z7Fi_2D_yILj2EEviiPK7double2PKiS4_iPS0_S2_,@"STO_CUDA_ENTRY STV_DEFAULT"
_Z7Fi_2D_yILj2EEviiPK7double2PKiS4_iPS0_S2_:
.text._Z7Fi_2D_yILj2EEviiPK7double2PKiS4_iPS0_S2_:
        /* <DEDUP_REMOVED lines=15> */
[C---:B------:R-:W-:Y:S01]  /*00f0*/  IMAD R5, R0.reuse, UR6, R15 ;  /* 0x0000000600057c24 */ /* 0x040fe2000f8e020f */
[----:B------:R-:W2:Y:S05]  /*0100*/  LDCU.64 UR4, c[0x0][0x358] ;  /* 0x00006b00ff0477ac */ /* 0x000eaa0008000a00 */
[----:B------:R-:W3:Y:S08]  /*0110*/  LDC.64 R18, c[0x0][0x390] ;  /* 0x0000e400ff127b82 */ /* 0x000ef00000000a00 */
[----:B------:R-:W4:Y:S01]  /*0120*/  LDC.64 R2, c[0x0][0x3a8] ;  /* 0x0000ea00ff027b82 */ /* 0x000f220000000a00 */
[----:B-1----:R-:W-:-:S07]  /*0130*/  IADD3 R7, PT, PT, R0, UR7, RZ ;  /* 0x0000000700077c10 */ /* 0x002fce000fffe0ff */
[----:B------:R-:W1:Y:S01]  /*0140*/  LDC.64 R16, c[0x0][0x388] ;  /* 0x0000e200ff107b82 */ /* 0x000e620000000a00 */
[----:B0-----:R-:W-:-:S06]  /*0150*/  IMAD.WIDE R20, R7, 0x4, R20 ;  /* 0x0000000407147825 */ /* 0x001fcc00078e0214 */
[----:B--2---:R-:W2:Y:S01]  /*0160*/  LDG.E R21, desc[UR4][R20.64] ;  /* 0x0000000414157981 */ /* 0x004ea2000c1e1900 */
[----:B---3--:R-:W-:Y:S01]  /*0170*/  IMAD.WIDE R18, R7, 0x4, R18 ;  /* 0x0000000407127825 */ /* 0x008fe200078e0212 */
[----:B------:R-:W0:Y:S04]  /*0180*/  LDC.64 R12, c[0x0][0x3b0] ;  /* 0x0000ec00ff0c7b82 */ /* 0x000e280000000a00 */
[----:B------:R-:W2:Y:S01]  /*0190*/  LDG.E R0, desc[UR4][R18.64] ;  /* 0x0000000412007981 */ /* 0x000ea2000c1e1900 */
[----:B----4-:R-:W-:-:S04]  /*01a0*/  IMAD.WIDE R2, R5, 0x10, R2 ;  /* 0x0000001005027825 */ /* 0x010fc800078e0202 */
[----:B-1----:R-:W-:Y:S01]  /*01b0*/  IMAD.WIDE R16, R7, 0x10, R16 ;  /* 0x0000001007107825 */ /* 0x002fe200078e0210 */
[----:B------:R-:W-:Y:S04]  /*01c0*/  STG.E.128 desc[UR4][R2.64], RZ ;  /* 0x000000ff02007986 */ /* 0x000fe8000c101d04 */
[----:B------:R-:W3:Y:S01]  /*01d0*/  LDG.E.128 R8, desc[UR4][R16.64] ;  /* 0x0000000410087981 */ /* 0x000ee2000c1e1d00 */
[----:B--2---:R-:W-:-:S05]  /*01e0*/  IADD3 R6, PT, PT, R0, R21, RZ ;  /* 0x0000001500067210 */ /* 0x004fca0007ffe0ff */
        /* <DEDUP_REMOVED lines=9> */
[----:B------:R-:W-:Y:S04]  /*0280*/  STG.E.128 desc[UR4][R2.64], R8 ;  /* 0x0000000802007986 */ /* 0x000fe8000c101d04 */
[----:B------:R-:W2:Y:S01]  /*0290*/  LDG.E.128 R16, desc[UR4][R16.64] ;  /* 0x0000000410107981 */ /* 0x000ea2000c1e1d00 */
[----:B------:R-:W-:-:S04]  /*02a0*/  IMAD R15, R0, UR6, R15 ;  /* 0x00000006000f7c24 */ /* 0x000fc8000f8e020f */
[----:B------:R-:W-:Y:S01]  /*02b0*/  IMAD.WIDE R12, R15, 0x10, R12 ;  /* 0x000000100f0c7825 */ /* 0x000fe200078e020c */
[-C--:B--2---:R-:W-:Y:S02]  /*02c0*/  DMUL R20, R10, R18.reuse ;  /* 0x000000120a147228 */ /* 0x084fe40000000000 */
[----:B------:R-:W-:-:S06]  /*02d0*/  DMUL R22, R8, R18 ;  /* 0x0000001208167228 */ /* 0x000fcc0000000000 */
[-C--:B------:R-:W-:Y:S02]  /*02e0*/  DFMA R20, R8, R16.reuse, -R20 ;  /* 0x000000100814722b */ /* 0x080fe40000000814 */
[----:B------:R-:W-:-:S07]  /*02f0*/  DFMA R22, R10, R16, R22 ;  /* 0x000000100a16722b */ /* 0x000fce0000000016 */
[----:B------:R-:W-:Y:S04]  /*0300*/  STG.E.128 desc[UR4][R2.64], R20 ;  /* 0x0000001402007986 */ /* 0x000fe8000c101d04 */
[----:B------:R-:W0:Y:S02]  /*0310*/  LDG.E.128 R12, desc[UR4][R12.64] ;  /* 0x000000040c0c7981 */ /* 0x000e24000c1e1d00 */
[----:B0-----:R-:W-:Y:S02]  /*0320*/  DADD R4, R20, R12 ;  /* 0x0000000014047229 */ /* 0x001fe4000000000c */
[----:B------:R-:W-:-:S07]  /*0330*/  DADD R6, R22, R14 ;  /* 0x0000000016067229 */ /* 0x000fce000000000e */
[----:B------:R-:W-:Y:S01]  /*0340*/  STG.E.128 desc[UR4][R2.64], R4 ;  /* 0x0000000402007986 */ /* 0x000fe2000c101d04 */
[----:B------:R-:W-:Y:S05]  /*0350*/  EXIT ;  /* 0x000000000000794d */ /* 0x000fea0003800000 */
.L_x_9:
        /* <DEDUP_REMOVED lines=10> */
.L_x_31:


//--------------------- .text._Z7Fi_2D_xILj17EEviiPK7double2PKiS4_iPS0_S2_ --------------------------
	.section	.text._Z7Fi_2D_xILj17EEviiPK7double2PKiS4_iPS0_S2_,"ax",@progbits
	.align	128
        .global         _Z7Fi_2D_xILj17EEviiPK7double2PKiS4_iPS0_S2_
        .type           _Z7Fi_2D_xILj17EEviiPK7double2PKiS4_iPS0_S2_,@function
        .size           _Z7Fi_2D_xILj17EEviiPK7double2PKiS4_iPS0_S2_,(.L_x_32 - _Z7Fi_2D_xILj17EEviiPK7double2PKiS4_iPS0_S2_)
        .other          _Z7Fi_2D_xILj17EEviiPK7double2PKiS4_iPS0_S2_,@"STO_CUDA_ENTRY STV_DEFAULT"
_Z7Fi_2D_xILj17EEviiPK7double2PKiS4_iPS0_S2_:
.text._Z7Fi_2D_xILj17EEviiPK7double2PKiS4_iPS0_S2_:
        /* <DEDUP_REMOVED lines=18> */
[----:B-1----:R-:W-:Y:S01]  /*0120*/  IADD3 R5, PT, PT, R3, UR7, RZ ;  /* 0x0000000703057c10 */ /* 0x002fe2000fffe0ff */
[----:B------:R-:W-:-:S06]  /*0130*/  IMAD R3, R0, UR6, R3 ;  /* 0x0000000600037c24 */ /* 0x000fcc000f8e0203 */
[----:B------:R-:W1:Y:S01]  /*0140*/  LDC.64 R6, c[0x0][0x388] ;  /* 0x0000e200ff067b82 */ /* 0x000e620000000a00 */
[----:B0-----:R-:W-:-:S06]  /*0150*/  IMAD.WIDE R12, R5, 0x4, R12 ;  /* 0x00000004050c7825 */ /* 0x001fcc00078e020c */
[----:B--2---:R-:W2:Y:S01]  /*0160*/  LDG.E R13, desc[UR4][R12.64] ;  /* 0x000000040c0d7981 */ /* 0x004ea2000c1e1900 */
[----:B---3--:R-:W-:-:S04]  /*0170*/  IMAD.WIDE R14, R5, 0x4, R14 ;  /* 0x00000004050e7825 */ /* 0x008fc800078e020e */
[----:B----4-:R-:W-:Y:S02]  /*0180*/  IMAD.WIDE R28, R3, 0x10, R28 ;  /* 0x00000010031c7825 */ /* 0x010fe400078e021c */
[----:B------:R-:W3:Y:S02]  /*0190*/  LDG.E R3, desc[UR4][R14.64] ;  /* 0x000000040e037981 */ /* 0x000ee4000c1e1900 */
[----:B-1----:R-:W-:Y:S02]  /*01a0*/  IMAD.WIDE R6, R5, 0x10, R6 ;  /* 0x0000001005067825 */ /* 0x002fe400078e0206 */
[----:B------:R-:W-:Y:S01]  /*01b0*/  STG.E.128 desc[UR4][R28.64], RZ ;  /* 0x000000ff1c007986 */ /* 0x000fe2000c101d04 */
[----:B------:R-:W0:Y:S03]  /*01c0*/  LDC.64 R4, c[0x0][0x3b0] ;  /* 0x0000ec00ff047b82 */ /* 0x000e260000000a00 */
[----:B------:R-:W4:Y:S01]  /*01d0*/  LDG.E.128 R8, desc[UR4][R6.64] ;  /* 0x0000000406087981 */ /* 0x000f22000c1e1d00 */
[----:B--2---:R-:W-:-:S05]  /*01e0*/  IMAD R0, R0, UR6, R13 ;  /* 0x0000000600007c24 */ /* 0x004fca000f8e020d */
[----:B---3--:R-:W-:Y:S01]  /*01f0*/  LEA R2, R3, R0, 0x4 ;  /* 0x0000000003027211 */ /* 0x008fe200078e20ff */
[----:B----4-:R-:W-:-:S04]  /*0200*/  DMUL R10, RZ, R10 ;  /* 0x0000000aff0a7228 */ /* 0x010fc80000000000 */
[----:B0-----:R-:W-:-:S04]  /*0210*/  IMAD.WIDE R24, R2, 0x10, R4 ;  /* 0x0000001002187825 */ /* 0x001fc800078e0204 */
[-CC-:B------:R-:W-:Y:S02]  /*0220*/  DFMA R16, RZ, R8.reuse, -R10.reuse ;  /* 0x00000008ff10722b */ /* 0x180fe4000000080a */
[----:B------:R-:W-:-:S07]  /*0230*/  DFMA R18, RZ, R8, R10 ;  /* 0x00000008ff12722b */ /* 0x000fce000000000a */
[----:B------:R0:W-:Y:S04]  /*0240*/  STG.E.128 desc[UR4][R28.64], R16 ;  /* 0x000000101c007986 */ /* 0x0001e8000c101d04 */
[----:B------:R-:W2:Y:S02]  /*0250*/  LDG.E.128 R8, desc[UR4][R24.64] ;  /* 0x0000000418087981 */ /* 0x000ea4000c1e1d00 */
[----:B--2---:R-:W-:Y:S02]  /*0260*/  DADD R20, R16, R8 ;  /* 0x0000000010147229 */ /* 0x004fe40000000008 */
[----:B------:R-:W-:-:S07]  /*0270*/  DADD R22, R18, R10 ;  /* 0x0000000012167229 */ /* 0x000fce000000000a */
[----:B------:R1:W-:Y:S04]  /*0280*/  STG.E.128 desc[UR4][R28.64], R20 ;  /* 0x000000141c007986 */ /* 0x0003e8000c101d04 */
[----:B------:R-:W2:Y:S01]  /*0290*/  LDG.E.128 R8, desc[UR4][R6.64] ;  /* 0x0000000406087981 */ /* 0x000ea2000c1e1d00 */
[----:B------:R-:W-:Y:S01]  /*02a0*/  IADD3 R2, PT, PT, -R3, R2, RZ ;  /* 0x0000000203027210 */ /* 0x000fe20007ffe1ff */
[-C--:B--2---:R-:W-:Y:S02]  /*02b0*/  DMUL R12, R22, R10.reuse ;  /* 0x0000000a160c7228 */ /* 0x084fe40000000000 */
[----:B------:R-:W-:-:S06]  /*02c0*/  DMUL R14, R20, R10 ;  /* 0x0000000a140e7228 */ /* 0x000fcc0000000000 */
[-C--:B------:R-:W-:Y:S02]  /*02d0*/  DFMA R12, R20, R8.reuse, -R12 ;  /* 0x00000008140c722b */ /* 0x080fe4000000080c */
[----:B------:R-:W-:Y:S01]  /*02e0*/  DFMA R14, R22, R8, R14 ;  /* 0x00000008160e722b */ /* 0x000fe2000000000e */
[----:B------:R-:W-:-:S06]  /*02f0*/  IMAD.WIDE R8, R2, 0x10, R4 ;  /* 0x0000001002087825 */ /* 0x000fcc00078e0204 */
[----:B------:R2:W-:Y:S04]  /*0300*/  STG.E.128 desc[UR4][R28.64], R12 ;  /* 0x0000000c1c007986 */ /* 0x0005e8000c101d04 */
[----:B------:R-:W3:Y:S02]  /*0310*/  LDG.E.128 R8, desc[UR4][R8.64] ;  /* 0x0000000408087981 */ /* 0x000ee4000c1e1d00 */
[----:B---3--:R-:W-:Y:S02]  /*0320*/  DADD R24, R12, R8 ;  /* 0x000000000c187229 */ /* 0x008fe40000000008 */
[----:B------:R-:W-:-:S07]  /*0330*/  DADD R26, R14, R10 ;  /* 0x000000000e1a7229 */ /* 0x000fce000000000a */
[----:B------:R3:W-:Y:S04]  /*0340*/  STG.E.128 desc[UR4][R28.64], R24 ;  /* 0x000000181c007986 */ /* 0x0007e8000c101d04 */
[----:B------:R-:W0:Y:S01]  /*0350*/  LDG.E.128 R8, desc[UR4][R6.64] ;  /* 0x0000000406087981 */ /* 0x000e22000c1e1d00 */
[----:B------:R-:W-:Y:S01]  /*0360*/  IADD3 R2, PT, PT, -R3, R2, RZ ;  /* 0x0000000203027210 */ /* 0x000fe20007ffe1ff */
[-C--:B0-----:R-:W-:Y:S02]  /*0370*/  DMUL R16, R26, R10.reuse ;  /* 0x0000000a1a107228 */ /* 0x081fe40000000000 */
[----:B------:R-:W-:Y:S02]  /*0380*/  DMUL R18, R24, R10 ;  /* 0x0000000a18127228 */ /* 0x000fe40000000000 */
[----:B------:R-:W-:-:S04]  /*0390*/  IMAD.WIDE R10, R2, 0x10, R4 ;  /* 0x00000010020a7825 */ /* 0x000fc800078e0204 */
[-C--:B------:R-:W-:Y:S02]  /*03a0*/  DFMA R16, R24, R8.reuse, -R16 ;  /* 0x000000081810722b */ /* 0x080fe40000000810 */
[----:B------:R-:W-:-:S07]  /*03b0*/  DFMA R18, R26, R8, R18 ;  /* 0x000000081a12722b */ /* 0x000fce0000000012 */
[----:B------:R0:W-:Y:S04]  /*03c0*/  STG.E.128 desc[UR4][R28.64], R16 ;  /* 0x000000101c007986 */ /* 0x0001e8000c101d04 */
[----:B------:R-:W1:Y:S02]  /*03d0*/  LDG.E.128 R8, desc[UR4][R10.64] ;  /* 0x000000040a087981 */ /* 0x000e64000c1e1d00 */
[----:B-1----:R-:W-:Y:S02]  /*03e0*/  DADD R20, R16, R8 ;  /* 0x0000000010147229 */ /* 0x002fe40000000008 */
        /* <DEDUP_REMOVED lines=121> */
[----:B------:R-:W-:Y:S04]  /*0b80*/  STG.E.128 desc[UR4][R28.64], R20 ;  /* 0x000000141c007986 */ /* 0x000fe8000c101d04 */
        /* <DEDUP_REMOVED lines=11> */
[----:B------:R-:W-:Y:S04]  /*0c40*/  STG.E.128 desc[UR4][R28.64], R24 ;  /* 0x000000181c007986 */ /* 0x000fe8000c101d04 */
[----:B------:R-:W0:Y:S01]  /*0c50*/  LDG.E.128 R8, desc[UR4][R6.64] ;  /* 0x0000000406087981 */ /* 0x000e22000c1e1d00 */
[----:B------:R-:W-:Y:S01]  /*0c60*/  IADD3 R2, PT, PT, -R3, R2, RZ ;  /* 0x0000000203027210 */ /* 0x000fe20007ffe1ff */
[-C--:B0-----:R-:W-:Y:S02]  /*0c70*/  DMUL R16, R26, R10.reuse ;  /* 0x0000000a1a107228 */ /* 0x081fe40000000000 */
[----:B------:R-:W-:Y:S02]  /*0c80*/  DMUL R18, R24, R10 ;  /* 0x0000000a18127228 */ /* 0x000fe40000000000 */
[----:B------:R-:W-:-:S04]  /*0c90*/  IMAD.WIDE R10, R2, 0x10, R4 ;  /* 0x00000010020a7825 */ /* 0x000fc800078e0204 */
[-C--:B------:R-:W-:Y:S02]  /*0ca0*/  DFMA R16, R24, R8.reuse, -R16 ;  /* 0x000000081810722b */ /* 0x080fe40000000810 */
[----:B------:R-:W-:-:S07]  /*0cb0*/  DFMA R18, R26, R8, R18 ;  /* 0x000000081a12722b */ /* 0x000fce0000000012 */
[----:B------:R-:W-:Y:S04]  /*0cc0*/  STG.E.128 desc[UR4][R28.64], R16 ;  /* 0x000000101c007986 */ /* 0x000fe8000c101d04 */
[----:B------:R-:W2:Y:S02]  /*0cd0*/  LDG.E.128 R8, desc[UR4][R10.64] ;  /* 0x000000040a087981 */ /* 0x000ea4000c1e1d00 */
[----:B--2---:R-:W-:Y:S02]  /*0ce0*/  DADD R8, R16, R8 ;  /* 0x0000000010087229 */ /* 0x004fe40000000008 */
[----:B------:R-:W-:-:S07]  /*0cf0*/  DADD R10, R18, R10 ;  /* 0x00000000120a7229 */ /* 0x000fce000000000a */
[----:B------:R0:W-:Y:S04]  /*0d00*/  STG.E.128 desc[UR4][R28.64], R8 ;  /* 0x000000081c007986 */ /* 0x0001e8000c101d04 */
[----:B-1----:R-:W2:Y:S01]  /*0d10*/  LDG.E.128 R12, desc[UR4][R6.64] ;  /* 0x00000004060c7981 */ /* 0x002ea2000c1e1d00 */
[----:B------:R-:W-:-:S05]  /*0d20*/  IADD3 R3, PT, PT, -R3, R2, RZ ;  /* 0x0000000203037210 */ /* 0x000fca0007ffe1ff */
        /* <DEDUP_REMOVED lines=9> */
[----:B------:R-:W-:Y:S04]  /*0dc0*/  STG.E.128 desc[UR4][R28.64], R12 ;  /* 0x0000000c1c007986 */ /* 0x000fe8000c101d04 */
[----:B0-----:R-:W2:Y:S01]  /*0dd0*/  LDG.E.128 R8, desc[UR4][R6.64] ;  /* 0x0000000406087981 */ /* 0x001ea2000c1e1d00 */
        /* <DEDUP_REMOVED lines=11> */
.L_x_10:
        /* <DEDUP_REMOVED lines=15> */
.L_x_32:


//--------------------- .text._Z7Fi_2D_xILj13EEviiPK7double2PKiS4_iPS0_S2_ --------------------------
	.section	.text._Z7Fi_2D_xILj13EEviiPK7double2PKiS4_iPS0_S2_,"ax",@progbits
	.align	128
        .global         _Z7Fi_2D_xILj13EEviiPK7double2PKiS4_iPS0_S2_
        .type           _Z7Fi_2D_xILj13EEviiPK7double2PKiS4_iPS0_S2_,@function
        .size           _Z7Fi_2D_xILj13EEviiPK7double2PKiS4_iPS0_S2_,(.L_x_33 - _Z7Fi_2D_xILj13EEviiPK7double2PKiS4_iPS0_S2_)
        .other          _Z7Fi_2D_xILj13EEviiPK7double2PKiS4_iPS0_S2_,@"STO_CUDA_ENTRY STV_DEFAULT"
_Z7Fi_2D_xILj13EEviiPK7double2PKiS4_iPS0_S2_:
.text._Z7Fi_2D_xILj13EEviiPK7double2PKiS4_iPS0_S2_:
        /* <DEDUP_REMOVED lines=30> */
[----:B--2---:R-:W-:-:S04]  /*01e0*/  IMAD R0, R0, UR6, R13 ;  /* 0x0000000600007c24 */ /* 0x004fc8000f8e020d */
[----:B---3--:R-:W-:Y:S01]  /*01f0*/  IMAD R2, R3, 0xc, R0 ;  /* 0x0000000c03027824 */ /* 0x008fe200078e0200 */
[----:B----4-:R-:W-:-:S03]  /*0200*/  DMUL R10, RZ, R10 ;  /* 0x0000000aff0a7228 */ /* 0x010fc60000000000 */
        /* <DEDUP_REMOVED lines=152> */
.L_x_11:
        /* <DEDUP_REMOVED lines=15> */
.L_x_33:


//--------------------- .text._Z7Fi_2D_xILj11EEviiPK7double2PKiS4_iPS0_S2_ --------------------------
	.section	.text._Z7Fi_2D_xILj11EEviiPK7double2PKiS4_iPS0_S2_,"ax",@progbits
	.align	128
        .global         _Z7Fi_2D_xILj11EEviiPK7double2PKiS4_iPS0_S2_
        .type           _Z7Fi_2D_xILj11EEviiPK7double2PKiS4_iPS0_S2_,@function
        .size           _Z7Fi_2D_xILj11EEviiPK7double2PKiS4_iPS0_S2_,(.L_x_34 - _Z7Fi_2D_xILj11EEviiPK7double2PKiS4_iPS0_S2_)
        .other          _Z7Fi_2D_xILj11EEviiPK7double2PKiS4_iPS0_S2_,@"STO_CUDA_ENTRY STV_DEFAULT"
_Z7Fi_2D_xILj11EEviiPK7double2PKiS4_iPS0_S2_:
.text._Z7Fi_2D_xILj11EEviiPK7double2PKiS4_iPS0_S2_:
        /* <DEDUP_REMOVED lines=161> */
.L_x_12:
        /* <DEDUP_REMOVED lines=15> */
.L_x_34:


//--------------------- .text._Z7Fi_2D_xILj7EEviiPK7double2PKiS4_iPS0_S2_ --------------------------
	.section	.text._Z7Fi_2D_xILj7EEviiPK7double2PKiS4_iPS0_S2_,"ax",@progbits
	.align	128
        .global         _Z7Fi_2D_xILj7EEviiPK7double2PKiS4_iPS0_S2_
        .type           _Z7Fi_2D_xILj7EEviiPK7double2PKiS4_iPS0_S2_,@function
        .size           _Z7Fi_2D_xILj7EEviiPK7double2PKiS4_iPS0_S2_,(.L_x_35 - _Z7Fi_2D_xILj7EEviiPK7double2PKiS4_iPS0_S2_)
        .other          _Z7Fi_2D_xILj7EEviiPK7double2PKiS4_iPS0_S2_,@"STO_CUDA_ENTRY STV_DEFAULT"
_Z7Fi_2D_xILj7EEviiPK7double2PKiS4_iPS0_S2_:
.text._Z7Fi_2D_xILj7EEviiPK7double2PKiS4_iPS0_S2_:
        /* <DEDUP_REMOVED lines=113> */
.L_x_13:
        /* <DEDUP_REMOVED lines=15> */
.L_x_35:


//--------------------- .text._Z7Fi_2D_xILj5EEviiPK7double2PKiS4_iPS0_S2_ --------------------------
	.section	.text._Z7Fi_2D_xILj5EEviiPK7double2PKiS4_iPS0_S2_,"ax",@progbits
	.align	128
        .global         _Z7Fi_2D_xILj5EEviiPK7double2PKiS4_iPS0_S2_
        .type           _Z7Fi_2D_xILj5EEviiPK7double2PKiS4_iPS0_S2_,@function
        .size           _Z7Fi_2D_xILj5EEviiPK7double2PKiS4_iPS0_S2_,(.L_x_36 - _Z7Fi_2D_xILj5EEviiPK7double2PKiS4_iPS0_S2_)
        .other          _Z7Fi_2D_xILj5EEviiPK7double2PKiS4_iPS0_S2_,@"STO_CUDA_ENTRY STV_DEFAULT"
_Z7Fi_2D_xILj5EEviiPK7double2PKiS4_iPS0_S2_:
.text._Z7Fi_2D_xILj5EEviiPK7double2PKiS4_iPS0_S2_:
        /* <DEDUP_REMOVED lines=15> */
[----:B------:R-:W-:Y:S01]  /*00f0*/  IMAD R7, R3, UR6, R0 ;  /* 0x0000000603077c24 */ /* 0x000fe2000f8e0200 */
[----:B------:R-:W2:Y:S05]  /*0100*/  LDCU.64 UR4, c[0x0][0x358] ;  /* 0x00006b00ff0477ac */ /* 0x000eaa0008000a00 */
[----:B------:R-:W3:Y:S08]  /*0110*/  LDC.64 R20, c[0x0][0x398] ;  /* 0x0000e600ff147b82 */ /* 0x000ef00000000a00 */
[----:B------:R-:W4:Y:S01]  /*0120*/  LDC.64 R28, c[0x0][0x3a8] ;  /* 0x0000ea00ff1c7b82 */ /* 0x000f220000000a00 */
[----:B-1----:R-:W-:-:S07]  /*0130*/  IADD3 R9, PT, PT, R0, UR7, RZ ;  /* 0x0000000700097c10 */ /* 0x002fce000fffe0ff */
[----:B------:R-:W1:Y:S01]  /*0140*/  LDC.64 R4, c[0x0][0x388] ;  /* 0x0000e200ff047b82 */ /* 0x000e620000000a00 */
[----:B0-----:R-:W-:-:S06]  /*0150*/  IMAD.WIDE R14, R9, 0x4, R14 ;  /* 0x00000004090e7825 */ /* 0x001fcc00078e020e */
[----:B--2---:R-:W2:Y:S01]  /*0160*/  LDG.E R14, desc[UR4][R14.64] ;  /* 0x000000040e0e7981 */ /* 0x004ea2000c1e1900 */
[----:B---3--:R-:W-:-:S05]  /*0170*/  IMAD.WIDE R20, R9, 0x4, R20 ;  /* 0x0000000409147825 */ /* 0x008fca00078e0214 */
[----:B------:R-:W3:Y:S01]  /*0180*/  LDG.E R0, desc[UR4][R20.64] ;  /* 0x0000000414007981 */ /* 0x000ee2000c1e1900 */
[----:B----4-:R-:W-:Y:S02]  /*0190*/  IMAD.WIDE R28, R7, 0x10, R28 ;  /* 0x00000010071c7825 */ /* 0x010fe400078e021c */
[----:B------:R-:W0:Y:S02]  /*01a0*/  LDC.64 R6, c[0x0][0x3b0] ;  /* 0x0000ec00ff067b82 */ /* 0x000e240000000a00 */
[----:B-1----:R-:W-:Y:S01]  /*01b0*/  IMAD.WIDE R4, R9, 0x10, R4 ;  /* 0x0000001009047825 */ /* 0x002fe200078e0204 */
[----:B------:R-:W-:Y:S04]  /*01c0*/  STG.E.128 desc[UR4][R28.64], RZ ;  /* 0x000000ff1c007986 */ /* 0x000fe8000c101d04 */
[----:B------:R-:W4:Y:S01]  /*01d0*/  LDG.E.128 R8, desc[UR4][R4.64] ;  /* 0x0000000404087981 */ /* 0x000f22000c1e1d00 */
[----:B--2---:R-:W-:-:S05]  /*01e0*/  IMAD R3, R3, UR6, R14 ;  /* 0x0000000603037c24 */ /* 0x004fca000f8e020e */
[----:B---3--:R-:W-:-:S05]  /*01f0*/  LEA R13, R0, R3, 0x2 ;  /* 0x00000003000d7211 */ /* 0x008fca00078e10ff */
[----:B0-----:R-:W-:Y:S01]  /*0200*/  IMAD.WIDE R24, R13, 0x10, R6 ;  /* 0x000000100d187825 */ /* 0x001fe200078e0206 */
[----:B----4-:R-:W-:-:S08]  /*0210*/  DMUL R10, RZ, R10 ;  /* 0x0000000aff0a7228 */ /* 0x010fd00000000000 */
        /* <DEDUP_REMOVED lines=15> */
[----:B------:R-:W2:Y:S02]  /*0310*/  LDG.E.128 R8, desc[UR4][R8.64] ;  /* 0x0000000408087981 */ /* 0x000ea4000c1e1d00 */
[----:B--2---:R-:W-:Y:S02]  /*0320*/  DADD R24, R12, R8 ;  /* 0x000000000c187229 */ /* 0x004fe40000000008 */
[----:B------:R-:W-:-:S07]  /*0330*/  DADD R26, R14, R10 ;  /* 0x000000000e1a7229 */ /* 0x000fce000000000a */
[----:B------:R2:W-:Y:S04]  /*0340*/  STG.E.128 desc[UR4][R28.64], R24 ;  /* 0x000000181c007986 */ /* 0x0005e8000c101d04 */
[----:B------:R-:W3:Y:S01]  /*0350*/  LDG.E.128 R8, desc[UR4][R4.64] ;  /* 0x0000000404087981 */ /* 0x000ee2000c1e1d00 */
[----:B0-----:R-:W-:Y:S01]  /*0360*/  IADD3 R21, PT, PT, -R0, R2, RZ ;  /* 0x0000000200157210 */ /* 0x001fe20007ffe1ff */
[-C--:B---3--:R-:W-:Y:S02]  /*0370*/  DMUL R16, R26, R10.reuse ;  /* 0x0000000a1a107228 */ /* 0x088fe40000000000 */
[----:B------:R-:W-:Y:S02]  /*0380*/  DMUL R18, R24, R10 ;  /* 0x0000000a18127228 */ /* 0x000fe40000000000 */
[----:B------:R-:W-:-:S04]  /*0390*/  IMAD.WIDE R10, R21, 0x10, R6 ;  /* 0x00000010150a7825 */ /* 0x000fc800078e0206 */
[-C--:B------:R-:W-:Y:S02]  /*03a0*/  DFMA R16, R24, R8.reuse, -R16 ;  /* 0x000000081810722b */ /* 0x080fe40000000810 */
[----:B------:R-:W-:-:S07]  /*03b0*/  DFMA R18, R26, R8, R18 ;  /* 0x000000081a12722b */ /* 0x000fce0000000012 */
[----:B------:R-:W-:Y:S04]  /*03c0*/  STG.E.128 desc[UR4][R28.64], R16 ;  /* 0x000000101c007986 */ /* 0x000fe8000c101d04 */
[----:B------:R-:W3:Y:S02]  /*03d0*/  LDG.E.128 R8, desc[UR4][R10.64] ;  /* 0x000000040a087981 */ /* 0x000ee4000c1e1d00 */
[----:B---3--:R-:W-:Y:S02]  /*03e0*/  DADD R8, R16, R8 ;  /* 0x0000000010087229 */ /* 0x008fe40000000008 */
[----:B------:R-:W-:-:S07]  /*03f0*/  DADD R10, R18, R10 ;  /* 0x00000000120a7229 */ /* 0x000fce000000000a */
[----:B------:R0:W-:Y:S04]  /*0400*/  STG.E.128 desc[UR4][R28.64], R8 ;  /* 0x000000081c007986 */ /* 0x0001e8000c101d04 */
[----:B-1----:R-:W3:Y:S01]  /*0410*/  LDG.E.128 R12, desc[UR4][R4.64] ;  /* 0x00000004040c7981 */ /* 0x002ee2000c1e1d00 */
[----:B--2---:R-:W-:-:S05]  /*0420*/  IADD3 R25, PT, PT, -R0, R21, RZ ;  /* 0x0000001500197210 */ /* 0x004fca0007ffe1ff */
[----:B------:R-:W-:Y:S01]  /*0430*/  IMAD.WIDE R24, R25, 0x10, R6 ;  /* 0x0000001019187825 */ /* 0x000fe200078e0206 */
[-C--:B---3--:R-:W-:Y:S02]  /*0440*/  DMUL R22, R10, R14.reuse ;  /* 0x0000000e0a167228 */ /* 0x088fe40000000000 */
        /* <DEDUP_REMOVED lines=20> */
.L_x_14:
        /* <DEDUP_REMOVED lines=15> */
.L_x_36:


//--------------------- .text._Z7Fi_2D_xILj3EEviiPK7double2PKiS4_iPS0_S2_ --------------------------
	.section	.text._Z7Fi_2D_xILj3EEviiPK7double2PKiS4_iPS0_S2_,"ax",@progbits
	.align	128
        .global         _Z7Fi_2D_xILj3EEviiPK7double2PKiS4_iPS0_S2_
        .type           _Z7Fi_2D_xILj3EEviiPK7double2PKiS4_iPS0_S2_,@function
        .size           _Z7Fi_2D_xILj3EEviiPK7double2PKiS4_iPS0_S2_,(.L_x_37 - _Z7Fi_2D_xILj3EEviiPK7double2PKiS4_iPS0_S2_)
        .other          _Z7Fi_2D_xILj3EEviiPK7double2PKiS4_iPS0_S2_,@"STO_CUDA_ENTRY STV_DEFAULT"
_Z7Fi_2D_xILj3EEviiPK7double2PKiS4_iPS0_S2_:
.text._Z7Fi_2D_xILj3EEviiPK7double2PKiS4_iPS0_S2_:
        /* <DEDUP_REMOVED lines=25> */
[----:B------:R-:W3:Y:S01]  /*0190*/  LDG.E R0, desc[UR4][R18.64] ;  /* 0x0000000412007981 */ /* 0x000ee2000c1e1900 */
[----:B----4-:R-:W-:-:S04]  /*01a0*/  IMAD.WIDE R2, R5, 0x10, R2 ;  /* 0x0000001005027825 */ /* 0x010fc800078e0202 */
        /* <DEDUP_REMOVED lines=15> */
[----:B------:R-:W-:-:S05]  /*02a0*/  IADD3 R23, PT, PT, -R0, R23, RZ ;  /* 0x0000001700177210 */ /* 0x000fca0007ffe1ff */
[----:B------:R-:W-:Y:S01]  /*02b0*/  IMAD.WIDE R22, R23, 0x10, R10 ;  /* 0x0000001017167825 */ /* 0x000fe200078e020a */
[-C--:B--2---:R-:W-:Y:S02]  /*02c0*/  DMUL R24, R14, R18.reuse ;  /* 0x000000120e187228 */ /* 0x084fe40000000000 */
[----:B------:R-:W-:-:S06]  /*02d0*/  DMUL R26, R12, R18 ;  /* 0x000000120c1a7228 */ /* 0x000fcc0000000000 */
[-C--:B------:R-:W-:Y:S02]  /*02e0*/  DFMA R24, R12, R16.reuse, -R24 ;  /* 0x000000100c18722b */ /* 0x080fe40000000818 */
[----:B------:R-:W-:-:S07]  /*02f0*/  DFMA R26, R14, R16, R26 ;  /* 0x000000100e1a722b */ /* 0x000fce000000001a */
[----:B------:R-:W-:Y:S04]  /*0300*/  STG.E.128 desc[UR4][R2.64], R24 ;  /* 0x0000001802007986 */ /* 0x000fe8000c101d04 */
[----:B0-----:R-:W2:Y:S02]  /*0310*/  LDG.E.128 R4, desc[UR4][R22.64] ;  /* 0x0000000416047981 */ /* 0x001ea4000c1e1d00 */
[----:B--2---:R-:W-:Y:S02]  /*0320*/  DADD R4, R24, R4 ;  /* 0x0000000018047229 */ /* 0x004fe40000000004 */
[----:B------:R-:W-:-:S07]  /*0330*/  DADD R6, R26, R6 ;  /* 0x000000001a067229 */ /* 0x000fce0000000006 */
[----:B------:R-:W-:Y:S04]  /*0340*/  STG.E.128 desc[UR4][R2.64], R4 ;  /* 0x0000000402007986 */ /* 0x000fe8000c101d04 */
[----:B-1----:R-:W2:Y:S01]  /*0350*/  LDG.E.128 R12, desc[UR4][R8.64] ;  /* 0x00000004080c7981 */ /* 0x002ea2000c1e1d00 */
        /* <DEDUP_REMOVED lines=11> */
.L_x_15:
        /* <DEDUP_REMOVED lines=15> */
.L_x_37:


//--------------------- .text._Z7Fi_2D_xILj2EEviiPK7double2PKiS4_iPS0_S2_ --------------------------
	.section	.text._Z7Fi_2D_xILj2EEviiPK7double2PKiS4_iPS0_S2_,"ax",@progbits
	.align	128
        .global         _Z7Fi_2D_xILj2EEviiPK7double2PKiS4_iPS0_S2_
        .type           _Z7Fi_2D_xILj2EEviiPK7double2PKiS4_iPS0_S2_,@function
        .size           _Z7Fi_2D_xILj2EEviiPK7double2PKiS4_iPS0_S2_,(.L_x_38 - _Z7Fi_2D_xILj2EEviiPK7double2PKiS4_iPS0_S2_)
        .other          _Z7Fi_2D_xILj2EEviiPK7double2PKiS4_iPS0_S2_,@"STO_CUDA_ENTRY STV_DEFAULT"
_Z7Fi_2D_xILj2EEviiPK7double2PKiS4_iPS0_S2_:
.text._Z7Fi_2D_xILj2EEviiPK7double2PKiS4_iPS0_S2_:
        /* <DEDUP_REMOVED lines=23> */
[----:B---3--:R-:W-:Y:S01]  /*0170*/  IMAD.WIDE R18, R7, 0x4, R18 ;  /* 0x0000000407127825 */ /* 0x008fe200078e0212 */
[----:B------:R-:W0:Y:S05]  /*0180*/  LDC.64 R8, c[0x0][0x3b0] ;  /* 0x0000ec00ff087b82 */ /* 0x000e2a0000000a00 */
[----:B------:R-:W3:Y:S01]  /*0190*/  LDG.E R18, desc[UR4][R18.64] ;  /* 0x0000000412127981 */ /* 0x000ee2000c1e1900 */
[----:B----4-:R-:W-:-:S04]  /*01a0*/  IMAD.WIDE R2, R5, 0x10, R2 ;  /* 0x0000001005027825 */ /* 0x010fc800078e0202 */
[----:B-1----:R-:W-:Y:S01]  /*01b0*/  IMAD.WIDE R10, R7, 0x10, R10 ;  /* 0x00000010070a7825 */ /* 0x002fe200078e020a */
[----:B------:R-:W-:Y:S04]  /*01c0*/  STG.E.128 desc[UR4][R2.64], RZ ;  /* 0x000000ff02007986 */ /* 0x000fe8000c101d04 */
[----:B------:R-:W4:Y:S02]  /*01d0*/  LDG.E.128 R4, desc[UR4][R10.64] ;  /* 0x000000040a047981 */ /* 0x000f24000c1e1d00 */
[----:B----4-:R-:W-:Y:S01]  /*01e0*/  DMUL R14, RZ, R6 ;  /* 0x00000006ff0e7228 */ /* 0x010fe20000000000 */
[----:B--2---:R-:W-:-:S05]  /*01f0*/  IMAD R7, R0, UR6, R17 ;  /* 0x0000000600077c24 */ /* 0x004fca000f8e0211 */
[----:B---3--:R-:W-:Y:S02]  /*0200*/  IADD3 R21, PT, PT, R18, R7, RZ ;  /* 0x0000000712157210 */ /* 0x008fe40007ffe0ff */
[-CC-:B------:R-:W-:Y:S02]  /*0210*/  DFMA R12, RZ, R4.reuse, -R14.reuse ;  /* 0x00000004ff0c722b */ /* 0x180fe4000000080e */
[----:B------:R-:W-:Y:S01]  /*0220*/  DFMA R14, RZ, R4, R14 ;  /* 0x00000004ff0e722b */ /* 0x000fe2000000000e */
[----:B0-----:R-:W-:-:S06]  /*0230*/  IMAD.WIDE R4, R21, 0x10, R8 ;  /* 0x0000001015047825 */ /* 0x001fcc00078e0208 */
[----:B------:R-:W-:Y:S04]  /*0240*/  STG.E.128 desc[UR4][R2.64], R12 ;  /* 0x0000000c02007986 */ /* 0x000fe8000c101d04 */
[----:B------:R-:W2:Y:S02]  /*0250*/  LDG.E.128 R16, desc[UR4][R4.64] ;  /* 0x0000000404107981 */ /* 0x000ea4000c1e1d00 */
[----:B--2---:R-:W-:Y:S02]  /*0260*/  DADD R16, R12, R16 ;  /* 0x000000000c107229 */ /* 0x004fe40000000010 */
[----:B------:R-:W-:-:S07]  /*0270*/  DADD R18, R14, R18 ;  /* 0x000000000e127229 */ /* 0x000fce0000000012 */
[----:B------:R-:W-:Y:S04]  /*0280*/  STG.E.128 desc[UR4][R2.64], R16 ;  /* 0x0000001002007986 */ /* 0x000fe8000c101d04 */
[----:B------:R-:W2:Y:S01]  /*0290*/  LDG.E.128 R20, desc[UR4][R10.64] ;  /* 0x000000040a147981 */ /* 0x000ea2000c1e1d00 */
        /* <DEDUP_REMOVED lines=11> */
.L_x_16:
        /* <DEDUP_REMOVED lines=11> */
.L_x_38:


//--------------------- .text._Z5__r2ciiP7double2PKd --------------------------
	.section	.text._Z5__r2ciiP7double2PKd,"ax",@progbits
	.align	128
        .global         _Z5__r2ciiP7double2PKd
        .type           _Z5__r2ciiP7double2PKd,@function
        .size           _Z5__r2ciiP7double2PKd,(.L_x_39 - _Z5__r2ciiP7double2PKd)
        .other          _Z5__r2ciiP7double2PKd,@"STO_CUDA_ENTRY STV_DEFAULT"
_Z5__r2ciiP7double2PKd:
.text._Z5__r2ciiP7double2PKd:
        /* <DEDUP_REMOVED lines=14> */
[----:B------:R-:W1:Y:S01]  /*00e0*/  LDCU.64 UR4, c[0x0][0x358] ;  /* 0x00006b00ff0477ac */ /* 0x000e620008000a00 */
[----:B------:R-:W-:-:S06]  /*00f0*/  IMAD R11, R5, UR6, R0 ;  /* 0x00000006050b7c24 */ /* 0x000fcc000f8e0200 */
[----:B------:R-:W2:Y:S01]  /*0100*/  LDC.64 R8, c[0x0][0x388] ;  /* 0x0000e200ff087b82 */ /* 0x000ea20000000a00 */
[----:B0-----:R-:W-:-:S05]  /*0110*/  IMAD.WIDE R2, R11, 0x8, R2 ;  /* 0x000000080b027825 */ /* 0x001fca00078e0202 */
[----:B-1----:R-:W3:Y:S01]  /*0120*/  LDG.E.64 R4, desc[UR4][R2.64] ;  /* 0x0000000402047981 */ /* 0x002ee2000c1e1b00 */
[----:B------:R-:W-:Y:S01]  /*0130*/  CS2R R6, SRZ ;  /* 0x0000000000067805 */ /* 0x000fe2000001ff00 */
[----:B--2---:R-:W-:-:S05]  /*0140*/  IMAD.WIDE R8, R11, 0x10, R8 ;  /* 0x000000100b087825 */ /* 0x004fca00078e0208 */
[----:B---3--:R-:W-:Y:S01]  /*0150*/  STG.E.128 desc[UR4][R8.64], R4 ;  /* 0x0000000408007986 */ /* 0x008fe2000c101d04 */
[----:B------:R-:W-:Y:S05]  /*0160*/  EXIT ;  /* 0x000000000000794d */ /* 0x000fea0003800000 */
.L_x_17:
        /* <DEDUP_REMOVED lines=9> */
.L_x_39:


//--------------------- .text._Z4setCiiP7double2dd --------------------------
	.section	.text._Z4setCiiP7double2dd,"ax",@progbits
	.align	128
        .global         _Z4setCiiP7double2dd
        .type           _Z4setCiiP7double2dd,@function
        .size           _Z4setCiiP7double2dd,(.L_x_40 - _Z4setCiiP7double2dd)
        .other          _Z4setCiiP7double2dd,@"STO_CUDA_ENTRY STV_DEFAULT"
_Z4setCiiP7double2dd:
.text._Z4setCiiP7double2dd:
        /* <DEDUP_REMOVED lines=16> */
[----:B------:R-:W1:Y:S08]  /*0100*/  LDC.64 R4, c[0x0][0x390] ;  /* 0x0000e400ff047b82 */ /* 0x000e700000000a00 */
[----:B------:R-:W1:Y:S01]  /*0110*/  LDC.64 R6, c[0x0][0x398] ;  /* 0x0000e600ff067b82 */ /* 0x000e620000000a00 */
[----:B0-----:R-:W-:-:S05]  /*0120*/  IMAD.WIDE R2, R9, 0x10, R2 ;  /* 0x0000001009027825 */ /* 0x001fca00078e0202 */
[----:B-1----:R-:W-:Y:S01]  /*0130*/  STG.E.128 desc[UR4][R2.64], R4 ;  /* 0x0000000402007986 */ /* 0x002fe2000c101d04 */
[----:B------:R-:W-:Y:S05]  /*0140*/  EXIT ;  /* 0x000000000000794d */ /* 0x000fea0003800000 */
.L_x_18:
        /* <DEDUP_REMOVED lines=11> */
.L_x_40:


//--------------------- .text._Z6scaleCiiP7double2S0_d --------------------------
	.section	.text._Z6scaleCiiP7double2S0_d,"ax",@progbits
	.align	128
        .global         _Z6scaleCiiP7double2S0_d
        .type           _Z6scaleCiiP7double2S0_d,@function
        .size           _Z6scaleCiiP7double2S0_d,(.L_x_41 - _Z6scaleCiiP7double2S0_d)
        .other          _Z6scaleCiiP7double2S0_d,@"STO_CUDA_ENTRY STV_DEFAULT"
_Z6scaleCiiP7double2S0_d:
.text._Z6scaleCiiP7double2S0_d:
        /* <DEDUP_REMOVED lines=16> */
[----:B------:R-:W2:Y:S08]  /*0100*/  LDC.64 R8, c[0x0][0x398] ;  /* 0x0000e600ff087b82 */ /* 0x000eb00000000a00 */
[----:B------:R-:W3:Y:S01]  /*0110*/  LDC.64 R10, c[0x0][0x388] ;  /* 0x0000e200ff0a7b82 */ /* 0x000ee20000000a00 */
[----:B0-----:R-:W-:-:S05]  /*0120*/  IMAD.WIDE R2, R13, 0x10, R2 ;  /* 0x000000100d027825 */ /* 0x001fca00078e0202 */
[----:B-1----:R-:W2:Y:S02]  /*0130*/  LDG.E.128 R4, desc[UR4][R2.64] ;  /* 0x0000000402047981 */ /* 0x002ea4000c1e1d00 */
[-C--:B--2---:R-:W-:Y:S02]  /*0140*/  DMUL R4, R4, R8.reuse ;  /* 0x0000000804047228 */ /* 0x084fe40000000000 */
[----:B------:R-:W-:Y:S01]  /*0150*/  DMUL R6, R6, R8 ;  /* 0x0000000806067228 */ /* 0x000fe20000000000 */
[----:B---3--:R-:W-:-:S06]  /*0160*/  IMAD.WIDE R8, R13, 0x10, R10 ;  /* 0x000000100d087825 */ /* 0x008fcc00078e020a */
[----:B------:R-:W-:Y:S01]  /*0170*/  STG.E.128 desc[UR4][R8.64], R4 ;  /* 0x0000000408007986 */ /* 0x000fe2000c101d04 */
[----:B------:R-:W-:Y:S05]  /*0180*/  EXIT ;  /* 0x000000000000794d */ /* 0x000fea0003800000 */
.L_x_19:
        /* <DEDUP_REMOVED lines=15> */
.L_x_41:


//--------------------- .text._Z8getIPartiiPdP7double2 --------------------------
	.section	.text._Z8getIPartiiPdP7double2,"ax",@progbits
	.align	128
        .global         _Z8getIPartiiPdP7double2
        .type           _Z8getIPartiiPdP7double2,@function
        .size           _Z8getIPartiiPdP7double2,(.L_x_42 - _Z8getIPartiiPdP7double2)
        .other          _Z8getIPartiiPdP7double2,@"STO_CUDA_ENTRY STV_DEFAULT"
_Z8getIPartiiPdP7double2:
.text._Z8getIPartiiPdP7double2:
        /* <DEDUP_REMOVED lines=17> */
[----:B0-----:R-:W-:-:S06]  /*0110*/  IMAD.WIDE R2, R7, 0x10, R2 ;  /* 0x0000001007027825 */ /* 0x001fcc00078e0202 */
[----:B-1----:R-:W3:Y:S01]  /*0120*/  LDG.E.64 R2, desc[UR4][R2.64+0x8] ;  /* 0x0000080402027981 */ /* 0x002ee2000c1e1b00 */
[----:B--2---:R-:W-:-:S05]  /*0130*/  IMAD.WIDE R4, R7, 0x8, R4 ;  /* 0x0000000807047825 */ /* 0x004fca00078e0204 */
[----:B---3--:R-:W-:Y:S01]  /*0140*/  STG.E.64 desc[UR4][R4.64], R2 ;  /* 0x0000000204007986 */ /* 0x008fe2000c101b04 */
[----:B------:R-:W-:Y:S05]  /*0150*/  EXIT ;  /* 0x000000000000794d */ /* 0x000fea0003800000 */
.L_x_20:
        /* <DEDUP_REMOVED lines=10> */
.L_x_42:


//--------------------- .text._Z8getRPartiiPdP7double2 --------------------------
	.section	.text._Z8getRPartiiPdP7double2,"ax",@progbits
	.align	128
        .global         _Z8getRPartiiPdP7double2
        .type           _Z8getRPartiiPdP7double2,@function
        .size           _Z8getRPartiiPdP7double2,(.L_x_43 - _Z8getRPartiiPdP7double2)
        .other          _Z8getRPartiiPdP7double2,@"STO_CUDA_ENTRY STV_DEFAULT"
_Z8getRPartiiPdP7double2:
.text._Z8getRPartiiPdP7double2:
        /* <DEDUP_REMOVED lines=22> */
.L_x_21:
        /* <DEDUP_REMOVED lines=10> */
.L_x_43:


//--------------------- .nv.shared.reserved.0     --------------------------
	.section	.nv.shared.reserved.0,"aw",@nobits
	.weak		__nv_reservedSMEM_offset_0_alias
	.size		__nv_reservedSMEM_offset_0_alias, 0, 64
	.other		__nv_reservedSMEM_offset_0_alias,@"STO_CUDA_RESERVED_SHARED STV_DEFAULT"
__nv_reservedSMEM_offset_0_alias:
	.zero		0
	.zero		64


//--------------------- .nv.constant0._Z8setLayeriiiPdS_ --------------------------
	.section	.nv.constant0._Z8setLayeriiiPdS_,"a",@progbits
	.sectionflags	@""
	.align	4
.nv.constant0._Z8setLayeriiiPdS_:
	.zero		928


//--------------------- .nv.constant0._Z8getLayeriiiPdPKd --------------------------
	.section	.nv.constant0._Z8getLayeriiiPdPKd,"a",@progbits
	.sectionflags	@""
	.align	4
.nv.constant0._Z8getLayeriiiPdPKd:
	.zero		928


//--------------------- .nv.constant0._Z11convolveSumiiP7double2S0_S0_d --------------------------
	.section	.nv.constant0._Z11convolveSumiiP7double2S0_S0_d,"a",@progbits
	.sectionflags	@""
	.align	4
.nv.constant0._Z11convolveSumiiP7double2S0_S0_d:
	.zero		936


//--------------------- .nv.constant0._Z7Fi_2D_yILj17EEviiPK7double2PKiS4_iPS0_S2_ --------------------------
	.section	.nv.constant0._Z7Fi_2D_yILj17EEviiPK7double2PKiS4_iPS0_S2_,"a",@progbits
	.sectionflags	@""
	.align	4
.nv.constant0._Z7Fi_2D_yILj17EEviiPK7double2PKiS4_iPS0_S2_:
	.zero		952


//--------------------- .nv.constant0._Z7Fi_2D_yILj13EEviiPK7double2PKiS4_iPS0_S2_ --------------------------
	.section	.nv.constant0._Z7Fi_2D_yILj13EEviiPK7double2PKiS4_iPS0_S2_,"a",@progbits
	.sectionflags	@""
	.align	4
.nv.constant0._Z7Fi_2D_yILj13EEviiPK7double2PKiS4_iPS0_S2_:
	.zero		952


//--------------------- .nv.constant0._Z7Fi_2D_yILj11EEviiPK7double2PKiS4_iPS0_S2_ --------------------------
	.section	.nv.constant0._Z7Fi_2D_yILj11EEviiPK7double2PKiS4_iPS0_S2_,"a",@progbits
	.sectionflags	@""
	.align	4
.nv.constant0._Z7Fi_2D_yILj11EEviiPK7double2PKiS4_iPS0_S2_:
	.zero		952


//--------------------- .nv.constant0._Z7Fi_2D_yILj7EEviiPK7double2PKiS4_iPS0_S2_ --------------------------
	.section	.nv.constant0._Z7Fi_2D_yILj7EEviiPK7double2PKiS4_iPS0_S2_,"a",@progbits
	.sectionflags	@""
	.align	4
.nv.constant0._Z7Fi_2D_yILj7EEviiPK7double2PKiS4_iPS0_S2_:
	.zero		952


//--------------------- .nv.constant0._Z7Fi_2D_yILj5EEviiPK7double2PKiS4_iPS0_S2_ --------------------------
	.section	.nv.constant0._Z7Fi_2D_yILj5EEviiPK7double2PKiS4_iPS0_S2_,"a",@progbits
	.sectionflags	@""
	.align	4
.nv.constant0._Z7Fi_2D_yILj5EEviiPK7double2PKiS4_iPS0_S2_:
	.zero		952


//--------------------- .nv.constant0._Z7Fi_2D_yILj3EEviiPK7double2PKiS4_iPS0_S2_ --------------------------
	.section	.nv.constant0._Z7Fi_2D_yILj3EEviiPK7double2PKiS4_iPS0_S2_,"a",@progbits
	.sectionflags	@""
	.align	4
.nv.constant0._Z7Fi_2D_yILj3EEviiPK7double2PKiS4_iPS0_S2_:
	.zero		952


//--------------------- .nv.constant0._Z7Fi_2D_yILj2EEviiPK7double2PKiS4_iPS0_S2_ --------------------------
	.section	.nv.constant0._Z7Fi_2D_yILj2EEviiPK7double2PKiS4_iPS0_S2_,"a",@progbits
	.sectionflags	@""
	.align	4
.nv.constant0._Z7Fi_2D_yILj2EEviiPK7double2PKiS4_iPS0_S2_:
	.zero		952


//--------------------- .nv.constant0._Z7Fi_2D_xILj17EEviiPK7double2PKiS4_iPS0_S2_ --------------------------
	.section	.nv.constant0._Z7Fi_2D_xILj17EEviiPK7double2PKiS4_iPS0_S2_,"a",@progbits
	.sectionflags	@""
	.align	4
.nv.constant0._Z7Fi_2D_xILj17EEviiPK7double2PKiS4_iPS0_S2_:
	.zero		952


//--------------------- .nv.constant0._Z7Fi_2D_xILj13EEviiPK7double2PKiS4_iPS0_S2_ --------------------------
	.section	.nv.constant0._Z7Fi_2D_xILj13EEviiPK7double2PKiS4_iPS0_S2_,"a",@progbits
	.sectionflags	@""
	.align	4
.nv.constant0._Z7Fi_2D_xILj13EEviiPK7double2PKiS4_iPS0_S2_:
	.zero		952


//--------------------- .nv.constant0._Z7Fi_2D_xILj11EEviiPK7double2PKiS4_iPS0_S2_ --------------------------
	.section	.nv.constant0._Z7Fi_2D_xILj11EEviiPK7double2PKiS4_iPS0_S2_,"a",@progbits
	.sectionflags	@""
	.align	4
.nv.constant0._Z7Fi_2D_xILj11EEviiPK7double2PKiS4_iPS0_S2_:
	.zero		952


//--------------------- .nv.constant0._Z7Fi_2D_xILj7EEviiPK7double2PKiS4_iPS0_S2_ --------------------------
	.section	.nv.constant0._Z7Fi_2D_xILj7EEviiPK7double2PKiS4_iPS0_S2_,"a",@progbits
	.sectionflags	@""
	.align	4
.nv.constant0._Z7Fi_2D_xILj7EEviiPK7double2PKiS4_iPS0_S2_:
	.zero		952


//--------------------- .nv.constant0._Z7Fi_2D_xILj5EEviiPK7double2PKiS4_iPS0_S2_ --------------------------
	.section	.nv.constant0._Z7Fi_2D_xILj5EEviiPK7double2PKiS4_iPS0_S2_,"a",@progbits
	.sectionflags	@""
	.align	4
.nv.constant0._Z7Fi_2D_xILj5EEviiPK7double2PKiS4_iPS0_S2_:
	.zero		952


//--------------------- .nv.constant0._Z7Fi_2D_xILj3EEviiPK7double2PKiS4_iPS0_S2_ --------------------------
	.section	.nv.constant0._Z7Fi_2D_xILj3EEviiPK7double2PKiS4_iPS0_S2_,"a",@progbits
	.sectionflags	@""
	.align	4
.nv.constant0._Z7Fi_2D_xILj3EEviiPK7double2PKiS4_iPS0_S2_:
	.zero		952


//--------------------- .nv.constant0._Z7Fi_2D_xILj2EEviiPK7double2PKiS4_iPS0_S2_ --------------------------
	.section	.nv.constant0._Z7Fi_2D_xILj2EEviiPK7double2PKiS4_iPS0_S2_,"a",@progbits
	.sectionflags	@""
	.align	4
.nv.constant0._Z7Fi_2D_xILj2EEviiPK7double2PKiS4_iPS0_S2_:
	.zero		952


//--------------------- .nv.constant0._Z5__r2ciiP7double2PKd --------------------------
	.section	.nv.constant0._Z5__r2ciiP7double2PKd,"a",@progbits
	.sectionflags	@""
	.align	4
.nv.constant0._Z5__r2ciiP7double2PKd:
	.zero		920


//--------------------- .nv.constant0._Z4setCiiP7double2dd --------------------------
	.section	.nv.constant0._Z4setCiiP7double2dd,"a",@progbits
	.sectionflags	@""
	.align	4
.nv.constant0._Z4setCiiP7double2dd:
	.zero		928


//--------------------- .nv.constant0._Z6scaleCiiP7double2S0_d --------------------------
	.section	.nv.constant0._Z6scaleCiiP7double2S0_d,"a",@progbits
	.sectionflags	@""
	.align	4
.nv.constant0._Z6scaleCiiP7double2S0_d:
	.zero		928


//--------------------- .nv.constant0._Z8getIPartiiPdP7double2 --------------------------
	.section	.nv.constant0._Z8getIPartiiPdP7double2,"a",@progbits
	.sectionflags	@""
	.align	4
.nv.constant0._Z8getIPartiiPdP7double2:
	.zero		920


//--------------------- .nv.constant0._Z8getRPartiiPdP7double2 --------------------------
	.section	.nv.constant0._Z8getRPartiiPdP7double2,"a",@progbits
	.sectionflags	@""
	.align	4
.nv.constant0._Z8getRPartiiPdP7double2:
	.zero		920


//--------------------- SYMBOLS --------------------------

	.type		.nv.reservedSmem.offset0,@object
	.size		.nv.reservedSmem.offset0,0x4
